	.headerflags	@"EF_CUDA_TEXMODE_UNIFIED EF_CUDA_64BIT_ADDRESS EF_CUDA_SM86 EF_CUDA_VIRTUAL_SM(EF_CUDA_SM86)"
	.elftype	@"ET_EXEC"


//--------------------- .nv.info                  --------------------------
	.section	.nv.info,"",@"SHT_CUDA_INFO"
	.align	4


	//----- nvinfo : EIATTR_REGCOUNT
	.align		4
        /*0000*/ 	.byte	0x04, 0x2f
        /*0002*/ 	.short	(.L_1 - .L_0)
	.align		4
.L_0:
        /*0004*/ 	.word	index@(triton_mm)
        /*0008*/ 	.word	0x000000ab


	//----- nvinfo : EIATTR_MIN_STACK_SIZE
	.align		4
.L_1:
        /*000c*/ 	.byte	0x04, 0x12
        /*000e*/ 	.short	(.L_3 - .L_2)
	.align		4
.L_2:
        /*0010*/ 	.word	index@(triton_mm)
        /*0014*/ 	.word	0x00000000


	//----- nvinfo : EIATTR_FRAME_SIZE
	.align		4
.L_3:
        /*0018*/ 	.byte	0x04, 0x11
        /*001a*/ 	.short	(.L_5 - .L_4)
	.align		4
.L_4:
        /*001c*/ 	.word	index@(triton_mm)
        /*0020*/ 	.word	0x00000000


	//----- nvinfo : EIATTR_MIN_STACK_SIZE
	.align		4
.L_5:
        /*0024*/ 	.byte	0x04, 0x12
        /*0026*/ 	.short	(.L_7 - .L_6)
	.align		4
.L_6:
        /*0028*/ 	.word	index@(triton_mm)
        /*002c*/ 	.word	0x00000000
.L_7:


//--------------------- .nv.info.triton_mm        --------------------------
	.section	.nv.info.triton_mm,"",@"SHT_CUDA_INFO"
	.sectionflags	@""
	.align	4


	//----- nvinfo : EIATTR_CUDA_API_VERSION
	.align		4
        /*0000*/ 	.byte	0x04, 0x37
        /*0002*/ 	.short	(.L_9 - .L_8)
.L_8:
        /*0004*/ 	.word	0x0000007c


	//----- nvinfo : EIATTR_SW2861232_WAR
	.align		4
.L_9:
        /*0008*/ 	.byte	0x01, 0x35
	.zero		2


	//----- nvinfo : EIATTR_PARAM_CBANK
	.align		4
        /*000c*/ 	.byte	0x04, 0x0a
        /*000e*/ 	.short	(.L_11 - .L_10)
	.align		4
.L_10:
        /*0010*/ 	.word	index@(.nv.constant0.triton_mm)
        /*0014*/ 	.short	0x0160
        /*0016*/ 	.short	0x0020


	//----- nvinfo : EIATTR_CBANK_PARAM_SIZE
	.align		4
.L_11:
        /*0018*/ 	.byte	0x03, 0x19
        /*001a*/ 	.short	0x0020


	//----- nvinfo : EIATTR_KPARAM_INFO
	.align		4
        /*001c*/ 	.byte	0x04, 0x17
        /*001e*/ 	.short	(.L_13 - .L_12)
.L_12:
        /*0020*/ 	.word	0x00000000
        /*0024*/ 	.short	0x0003
        /*0026*/ 	.short	0x0018
        /*0028*/ 	.byte	0x00, 0xf4, 0x21, 0x00


	//----- nvinfo : EIATTR_KPARAM_INFO
	.align		4
.L_13:
        /*002c*/ 	.byte	0x04, 0x17
        /*002e*/ 	.short	(.L_15 - .L_14)
.L_14:
        /*0030*/ 	.word	0x00000000
        /*0034*/ 	.short	0x0002
        /*0036*/ 	.short	0x0010
        /*0038*/ 	.byte	0x00, 0xf4, 0x21, 0x00


	//----- nvinfo : EIATTR_KPARAM_INFO
	.align		4
.L_15:
        /*003c*/ 	.byte	0x04, 0x17
        /*003e*/ 	.short	(.L_17 - .L_16)
.L_16:
        /*0040*/ 	.word	0x00000000
        /*0044*/ 	.short	0x0001
        /*0046*/ 	.short	0x0008
        /*0048*/ 	.byte	0x00, 0xf4, 0x21, 0x00


	//----- nvinfo : EIATTR_KPARAM_INFO
	.align		4
.L_17:
        /*004c*/ 	.byte	0x04, 0x17
        /*004e*/ 	.short	(.L_19 - .L_18)
.L_18:
        /*0050*/ 	.word	0x00000000
        /*0054*/ 	.short	0x0000
        /*0056*/ 	.short	0x0000
        /*0058*/ 	.byte	0x00, 0xf4, 0x21, 0x00


	//----- nvinfo : EIATTR_MAXREG_COUNT
	.align		4
.L_19:
        /*005c*/ 	.byte	0x03, 0x1b
        /*005e*/ 	.short	0x00ff


	//----- nvinfo : EIATTR_EXIT_INSTR_OFFSETS
	.align		4
        /*0060*/ 	.byte	0x04, 0x1c
        /*0062*/ 	.short	(.L_21 - .L_20)


	//   ....[0]....
.L_20:
        /*0064*/ 	.word	0x000029f0


	//   ....[1]....
        /*0068*/ 	.word	0x00002a40


	//----- nvinfo : EIATTR_REQNTID
	.align		4
.L_21:
        /*006c*/ 	.byte	0x04, 0x10
        /*006e*/ 	.short	(.L_23 - .L_22)
.L_22:
        /*0070*/ 	.word	0x00000100
        /*0074*/ 	.word	0x00000001
        /*0078*/ 	.word	0x00000001
.L_23:


//--------------------- .nv.callgraph             --------------------------
	.section	.nv.callgraph,"",@"SHT_CUDA_CALLGRAPH"
	.align	4
	.sectionentsize	8
	.align		4
        /*0000*/ 	.word	0x00000000
	.align		4
        /*0004*/ 	.word	0xffffffff
	.align		4
        /*0008*/ 	.word	0x00000000
	.align		4
        /*000c*/ 	.word	0xfffffffe
	.align		4
        /*0010*/ 	.word	0x00000000
	.align		4
        /*0014*/ 	.word	0xfffffffd
	.align		4
        /*0018*/ 	.word	0x00000000
	.align		4
        /*001c*/ 	.word	0xfffffffc


//--------------------- .nv.rel.action            --------------------------
	.section	.nv.rel.action,"",@"SHT_CUDA_RELOCINFO"
	.align	8
	.sectionentsize	8
        /*0000*/ 	.byte	0x73, 0x00, 0x00, 0x00, 0x00, 0x00, 0x00, 0x00, 0x00, 0x00, 0x00, 0x11, 0x25, 0x00, 0x05, 0x36


//--------------------- .nv.constant0.triton_mm   --------------------------
	.section	.nv.constant0.triton_mm,"a",@progbits
	.sectionflags	@""
	.align	4
.nv.constant0.triton_mm:
	.zero		384


//--------------------- .text.triton_mm           --------------------------
	.section	.text.triton_mm,"ax",@progbits
	.sectionflags	@"SHF_BARRIERS=1"
	.sectioninfo	@"SHI_REGISTERS=171"
	.align	128
        .global         triton_mm
        .type           triton_mm,@function
        .size           triton_mm,(.L_x_2 - triton_mm)
        .other          triton_mm,@"STO_CUDA_ENTRY STV_DEFAULT"
triton_mm:
.text.triton_mm:
[----:B------:R-:W-:Y:S02]  /*0000*/  IMAD.MOV.U32 R1, RZ, RZ, c[0x0][0x28] ;  /* 0x00000a00ff017624 */ /* 0x000fe400078e00ff */
[----:B------:R-:W1:Y:S01]  /*0010*/  S2R R7, SR_CTAID.X ;  /* 0x0000000000077919 */ /* 0x000e620000002500 */
[----:B------:R-:W-:Y:S01]  /*0020*/  IMAD.MOV.U32 R3, RZ, RZ, -0x8 ;  /* 0xfffffff8ff037424 */ /* 0x000fe200078e00ff */
[----:B------:R-:W-:Y:S01]  /*0030*/  ULDC.64 UR6, c[0x0][0x118] ;  /* 0x0000460000067ab9 */ /* 0x000fe20000000a00 */
[----:B------:R-:W-:Y:S01]  /*0040*/  CS2R R100, SRZ ;  /* 0x0000000000647805 */ /* 0x000fe2000001ff00 */
        /* <DEDUP_REMOVED lines=20> */
[----:B-1----:R-:W-:Y:S01]  /*0190*/  SHF.R.S32.HI R0, RZ, 0x1f, R7 ;  /* 0x0000001fff007819 */ /* 0x002fe20000011407 */
[----:B------:R-:W-:Y:S01]  /*01a0*/  CS2R R62, SRZ ;  /* 0x00000000003e7805 */ /* 0x000fe2000001ff00 */
[C---:B------:R-:W-:Y:S01]  /*01b0*/  ISETP.GE.AND P2, PT, R7.reuse, RZ, PT ;  /* 0x000000ff0700720c */ /* 0x040fe20003f46270 */
[----:B------:R-:W-:Y:S01]  /*01c0*/  CS2R R84, SRZ ;  /* 0x0000000000547805 */ /* 0x000fe2000001ff00 */
[----:B------:R-:W-:Y:S01]  /*01d0*/  LEA.HI R0, R0, R7, RZ, 0x8 ;  /* 0x0000000700007211 */ /* 0x000fe200078f40ff */
[----:B------:R-:W-:Y:S01]  /*01e0*/  CS2R R86, SRZ ;  /* 0x0000000000567805 */ /* 0x000fe2000001ff00 */
[----:B------:R-:W-:Y:S01]  /*01f0*/  CS2R R140, SRZ ;  /* 0x00000000008c7805 */ /* 0x000fe2000001ff00 */
[----:B------:R-:W-:Y:S01]  /*0200*/  CS2R R142, SRZ ;  /* 0x00000000008e7805 */ /* 0x000fe2000001ff00 */
[----:B------:R-:W-:Y:S01]  /*0210*/  SHF.R.S32.HI R4, RZ, 0x8, R0 ;  /* 0x00000008ff047819 */ /* 0x000fe20000011400 */
[----:B------:R-:W-:Y:S01]  /*0220*/  CS2R R128, SRZ ;  /* 0x0000000000807805 */ /* 0x000fe2000001ff00 */
[----:B------:R-:W-:Y:S01]  /*0230*/  LOP3.LUT R0, R0, 0xffffff00, RZ, 0xc0, !PT ;  /* 0xffffff0000007812 */ /* 0x000fe200078ec0ff */
[----:B------:R-:W-:Y:S01]  /*0240*/  CS2R R130, SRZ ;  /* 0x0000000000827805 */ /* 0x000fe2000001ff00 */
[----:B------:R-:W-:Y:S01]  /*0250*/  CS2R R116, SRZ ;  /* 0x0000000000747805 */ /* 0x000fe2000001ff00 */
[----:B------:R-:W-:Y:S01]  /*0260*/  IMAD R2, R4, R3, 0x4 ;  /* 0x0000000404027424 */ /* 0x000fe200078e0203 */
[----:B------:R-:W-:Y:S01]  /*0270*/  CS2R R118, SRZ ;  /* 0x0000000000767805 */ /* 0x000fe2000001ff00 */
[----:B------:R-:W-:Y:S01]  /*0280*/  IMAD.IADD R8, R7, 0x1, -R0 ;  /* 0x0000000107087824 */ /* 0x000fe200078e0a00 */
[----:B------:R-:W-:Y:S01]  /*0290*/  IABS R0, R7 ;  /* 0x0000000700007213 */ /* 0x000fe20000000000 */
[----:B------:R-:W-:Y:S01]  /*02a0*/  UMOV UR4, 0xffffffff ;  /* 0xffffffff00047882 */ /* 0x000fe20000000000 */
[----:B------:R-:W-:-:S04]  /*02b0*/  IMNMX R5, R2, 0x8, PT ;  /* 0x0000000802057817 */ /* 0x000fc80003800200 */
[----:B------:R-:W-:-:S04]  /*02c0*/  IABS R9, R5 ;  /* 0x0000000500097213 */ /* 0x000fc80000000000 */
[----:B------:R-:W1:Y:S08]  /*02d0*/  I2F.RP R6, R9 ;  /* 0x0000000900067306 */ /* 0x000e700000209400 */
[----:B-1----:R-:W1:Y:S02]  /*02e0*/  MUFU.RCP R6, R6 ;  /* 0x0000000600067308 */ /* 0x002e640000001000 */
[----:B-1----:R-:W-:-:S02]  /*02f0*/  IADD3 R2, R6, 0xffffffe, RZ ;  /* 0x0ffffffe06027810 */ /* 0x002fc40007ffe0ff */
[----:B------:R-:W-:-:S04]  /*0300*/  IABS R6, R8 ;  /* 0x0000000800067213 */ /* 0x000fc80000000000 */
[----:B------:R1:W2:Y:S01]  /*0310*/  F2I.FTZ.U32.TRUNC.NTZ R3, R2 ;  /* 0x0000000200037305 */ /* 0x0002a2000021f000 */
[----:B------:R-:W-:-:S04]  /*0320*/  LOP3.LUT R8, R8, R5, RZ, 0x3c, !PT ;  /* 0x0000000508087212 */ /* 0x000fc800078e3cff */
[----:B------:R-:W-:Y:S01]  /*0330*/  ISETP.GE.AND P4, PT, R8, RZ, PT ;  /* 0x000000ff0800720c */ /* 0x000fe20003f86270 */
[----:B-1----:R-:W-:Y:S02]  /*0340*/  IMAD.MOV.U32 R2, RZ, RZ, RZ ;  /* 0x000000ffff027224 */ /* 0x002fe400078e00ff */
[----:B--2---:R-:W-:-:S04]  /*0350*/  IMAD.MOV R10, RZ, RZ, -R3 ;  /* 0x000000ffff0a7224 */ /* 0x004fc800078e0a03 */
[----:B------:R-:W-:Y:S01]  /*0360*/  IMAD R11, R10, R9, RZ ;  /* 0x000000090a0b7224 */ /* 0x000fe200078e02ff */
[----:B------:R-:W-:-:S03]  /*0370*/  IABS R10, R5 ;  /* 0x00000005000a7213 */ /* 0x000fc60000000000 */
[----:B------:R-:W-:-:S04]  /*0380*/  IMAD.HI.U32 R3, R3, R11, R2 ;  /* 0x0000000b03037227 */ /* 0x000fc800078e0002 */
[----:B------:R-:W-:Y:S02]  /*0390*/  IMAD.MOV.U32 R2, RZ, RZ, R0 ;  /* 0x000000ffff027224 */ /* 0x000fe400078e0000 */
[----:B------:R-:W-:Y:S02]  /*03a0*/  IMAD.MOV R11, RZ, RZ, -R10 ;  /* 0x000000ffff0b7224 */ /* 0x000fe400078e0a0a */
[----:B------:R-:W-:-:S04]  /*03b0*/  IMAD.HI.U32 R0, R3, R2, RZ ;  /* 0x0000000203007227 */ /* 0x000fc800078e00ff */
[----:B------:R-:W-:-:S04]  /*03c0*/  IMAD.HI.U32 R3, R3, R6, RZ ;  /* 0x0000000603037227 */ /* 0x000fc800078e00ff */
[-C--:B------:R-:W-:Y:S02]  /*03d0*/  IMAD R6, R3, R11.reuse, R6 ;  /* 0x0000000b03067224 */ /* 0x080fe400078e0206 */
[----:B------:R-:W-:Y:S02]  /*03e0*/  IMAD R2, R0, R11, R2 ;  /* 0x0000000b00027224 */ /* 0x000fe400078e0202 */
[----:B------:R-:W1:Y:S01]  /*03f0*/  S2R R0, SR_TID.X ;  /* 0x0000000000007919 */ /* 0x000e620000002100 */
[C---:B------:R-:W-:Y:S02]  /*0400*/  ISETP.GT.U32.AND P3, PT, R9.reuse, R6, PT ;  /* 0x000000060900720c */ /* 0x040fe40003f64070 */
[----:B------:R-:W-:-:S11]  /*0410*/  ISETP.GT.U32.AND P0, PT, R9, R2, PT ;  /* 0x000000020900720c */ /* 0x000fd60003f04070 */
[--C-:B------:R-:W-:Y:S01]  /*0420*/  @!P3 IMAD.IADD R6, R6, 0x1, -R9.reuse ;  /* 0x000000010606b824 */ /* 0x100fe200078e0a09 */
[----:B------:R-:W-:Y:S01]  /*0430*/  @!P3 IADD3 R3, R3, 0x1, RZ ;  /* 0x000000010303b810 */ /* 0x000fe20007ffe0ff */
[----:B------:R-:W-:-:S03]  /*0440*/  @!P0 IMAD.IADD R2, R2, 0x1, -R9 ;  /* 0x0000000102028824 */ /* 0x000fc600078e0a09 */
[----:B------:R-:W-:Y:S02]  /*0450*/  ISETP.GE.U32.AND P0, PT, R6, R9, PT ;  /* 0x000000090600720c */ /* 0x000fe40003f06070 */
[----:B------:R-:W-:Y:S02]  /*0460*/  ISETP.GT.U32.AND P1, PT, R9, R2, PT ;  /* 0x000000020900720c */ /* 0x000fe40003f24070 */
[C---:B-1----:R-:W-:Y:S01]  /*0470*/  LOP3.LUT R167, R0.reuse, 0x10, RZ, 0xc0, !PT ;  /* 0x0000001000a77812 */ /* 0x042fe200078ec0ff */
[C---:B------:R-:W-:Y:S01]  /*0480*/  IMAD.SHL.U32 R165, R0.reuse, 0x8, RZ ;  /* 0x0000000800a57824 */ /* 0x040fe200078e00ff */
[----:B------:R-:W-:Y:S02]  /*0490*/  LOP3.LUT R166, R0, 0x80, RZ, 0xc0, !PT ;  /* 0x0000008000a67812 */ /* 0x000fe400078ec0ff */
[----:B------:R-:W-:Y:S02]  /*04a0*/  SHF.R.U32.HI R148, RZ, 0x1, R167 ;  /* 0x00000001ff947819 */ /* 0x000fe400000116a7 */
[----:B------:R-:W-:-:S03]  /*04b0*/  SHF.R.U32.HI R7, RZ, 0x3, R166 ;  /* 0x00000003ff077819 */ /* 0x000fc600000116a6 */
[----:B------:R-:W-:Y:S02]  /*04c0*/  @P0 IADD3 R3, R3, 0x1, RZ ;  /* 0x0000000103030810 */ /* 0x000fe40007ffe0ff */
[----:B------:R-:W-:Y:S01]  /*04d0*/  @!P1 IMAD.IADD R2, R2, 0x1, -R9 ;  /* 0x0000000102029824 */ /* 0x000fe200078e0a09 */
[----:B------:R-:W-:Y:S02]  /*04e0*/  ISETP.NE.AND P0, PT, R5, RZ, PT ;  /* 0x000000ff0500720c */ /* 0x000fe40003f05270 */
[----:B------:R-:W-:Y:S01]  /*04f0*/  IMAD.MOV.U32 R6, RZ, RZ, R3 ;  /* 0x000000ffff067224 */ /* 0x000fe200078e0003 */
[----:B------:R-:W-:Y:S01]  /*0500*/  LOP3.LUT R5, RZ, R5, RZ, 0x33, !PT ;  /* 0x00000005ff057212 */ /* 0x000fe200078e33ff */
[----:B------:R-:W-:Y:S01]  /*0510*/  @!P2 IMAD.MOV R2, RZ, RZ, -R2 ;  /* 0x000000ffff02a224 */ /* 0x000fe200078e0a02 */
[C-C-:B------:R-:W-:Y:S01]  /*0520*/  LOP3.LUT R9, R148.reuse, 0x30, R165.reuse, 0xf8, !PT ;  /* 0x0000003094097812 */ /* 0x140fe200078ef8a5 */
[----:B------:R-:W-:Y:S01]  /*0530*/  @!P4 IMAD.MOV R6, RZ, RZ, -R6 ;  /* 0x000000ffff06c224 */ /* 0x000fe200078e0a06 */
[----:B------:R-:W-:-:S02]  /*0540*/  LOP3.LUT R150, R148, 0x38, R165, 0x78, !PT ;  /* 0x0000003894967812 */ /* 0x000fc400078e78a5 */
[C---:B------:R-:W-:Y:S02]  /*0550*/  SEL R3, R5.reuse, R2, !P0 ;  /* 0x0000000205037207 */ /* 0x040fe40004000000 */
[----:B------:R-:W-:Y:S02]  /*0560*/  SEL R2, R5, R6, !P0 ;  /* 0x0000000605027207 */ /* 0x000fe40004000000 */
[--C-:B------:R-:W-:Y:S01]  /*0570*/  SHF.R.U32.HI R5, RZ, 0x3, R0.reuse ;  /* 0x00000003ff057819 */ /* 0x100fe20000011600 */
[----:B------:R-:W-:Y:S01]  /*0580*/  IMAD R10, R4, 0x8, R3 ;  /* 0x00000008040a7824 */ /* 0x000fe200078e0203 */
[----:B------:R-:W-:Y:S02]  /*0590*/  LOP3.LUT R6, R165, 0x8, RZ, 0xc0, !PT ;  /* 0x00000008a5067812 */ /* 0x000fe400078ec0ff */
[----:B------:R-:W-:Y:S02]  /*05a0*/  LOP3.LUT R3, R7, 0x8, R0, 0xf8, !PT ;  /* 0x0000000807037812 */ /* 0x000fe400078ef800 */
[----:B------:R-:W-:-:S02]  /*05b0*/  SGXT.U32 R5, R5, 0x4 ;  /* 0x000000040505781a */ /* 0x000fc40000000000 */
[--C-:B------:R-:W-:Y:S02]  /*05c0*/  LOP3.LUT R8, R9, 0x30, R6.reuse, 0x1e, !PT ;  /* 0x0000003009087812 */ /* 0x100fe400078e1e06 */
[----:B------:R-:W-:Y:S02]  /*05d0*/  LOP3.LUT R6, R165, 0x10, R6, 0x2e, !PT ;  /* 0x00000010a5067812 */ /* 0x000fe400078e2e06 */
[--C-:B------:R-:W-:Y:S02]  /*05e0*/  LOP3.LUT R3, R3, 0x7, R0.reuse, 0xf8, !PT ;  /* 0x0000000703037812 */ /* 0x100fe400078ef800 */
[----:B------:R-:W-:Y:S02]  /*05f0*/  LOP3.LUT R4, R165, 0x18, RZ, 0xc0, !PT ;  /* 0x00000018a5047812 */ /* 0x000fe400078ec0ff */
[----:B------:R-:W-:Y:S01]  /*0600*/  LOP3.LUT R14, R5, R7, RZ, 0xfc, !PT ;  /* 0x00000007050e7212 */ /* 0x000fe200078efcff */
[----:B------:R-:W-:Y:S01]  /*0610*/  IMAD.SHL.U32 R3, R3, 0x40, RZ ;  /* 0x0000004003037824 */ /* 0x000fe200078e00ff */
[----:B------:R-:W-:-:S02]  /*0620*/  LOP3.LUT R7, R7, 0xf, R0, 0xf8, !PT ;  /* 0x0000000f07077812 */ /* 0x000fc400078ef800 */
[----:B------:R-:W-:Y:S02]  /*0630*/  LOP3.LUT R5, R6, 0x20, R165, 0xf8, !PT ;  /* 0x0000002006057812 */ /* 0x000fe400078ef8a5 */
[----:B------:R-:W-:Y:S01]  /*0640*/  LOP3.LUT R15, R165, 0x20, R4, 0x2e, !PT ;  /* 0x00000020a50f7812 */ /* 0x000fe200078e2e04 */
[----:B------:R-:W-:Y:S01]  /*0650*/  IMAD.SHL.U32 R7, R7, 0x40, RZ ;  /* 0x0000004007077824 */ /* 0x000fe200078e00ff */
[----:B------:R-:W-:Y:S02]  /*0660*/  LOP3.LUT R4, R5, R148, RZ, 0x3c, !PT ;  /* 0x0000009405047212 */ /* 0x000fe400078e3cff */
[----:B------:R-:W-:Y:S01]  /*0670*/  SHF.R.S32.HI R5, RZ, 0x18, R2 ;  /* 0x00000018ff057819 */ /* 0x000fe20000011402 */
[----:B------:R-:W-:Y:S01]  /*0680*/  IMAD.SHL.U32 R2, R2, 0x80, RZ ;  /* 0x0000008002027824 */ /* 0x000fe200078e00ff */
[C---:B------:R-:W-:Y:S02]  /*0690*/  IADD3 R155, R3.reuse, 0x800, RZ ;  /* 0x00000800039b7810 */ /* 0x040fe40007ffe0ff */
[----:B------:R-:W-:-:S02]  /*06a0*/  IADD3 R151, R3, 0x1000, RZ ;  /* 0x0000100003977810 */ /* 0x000fc40007ffe0ff */
[----:B------:R-:W-:Y:S01]  /*06b0*/  IADD3 R147, R3, 0x1800, RZ ;  /* 0x0000180003937810 */ /* 0x000fe20007ffe0ff */
[----:B------:R-:W-:Y:S01]  /*06c0*/  IMAD.SHL.U32 R3, R10, 0x80, RZ ;  /* 0x000000800a037824 */ /* 0x000fe200078e00ff */
[C---:B------:R-:W-:Y:S02]  /*06d0*/  LOP3.LUT R161, R4.reuse, R7, RZ, 0xfc, !PT ;  /* 0x0000000704a17212 */ /* 0x040fe400078efcff */
[C---:B------:R-:W-:Y:S02]  /*06e0*/  LOP3.LUT R157, R4.reuse, R155, RZ, 0xfc, !PT ;  /* 0x0000009b049d7212 */ /* 0x040fe400078efcff */
[C---:B------:R-:W-:Y:S02]  /*06f0*/  LOP3.LUT R153, R4.reuse, R151, RZ, 0xfc, !PT ;  /* 0x0000009704997212 */ /* 0x040fe400078efcff */
[----:B------:R-:W-:Y:S02]  /*0700*/  LOP3.LUT R149, R4, R147, RZ, 0xfc, !PT ;  /* 0x0000009304957212 */ /* 0x000fe400078efcff */
[----:B------:R-:W-:-:S02]  /*0710*/  SGXT R5, R5, 0x1 ;  /* 0x000000010505781a */ /* 0x000fc40000000200 */
[----:B------:R-:W-:Y:S02]  /*0720*/  SHF.R.S32.HI R4, RZ, 0x18, R10 ;  /* 0x00000018ff047819 */ /* 0x000fe4000001140a */
[----:B------:R-:W-:Y:S02]  /*0730*/  LOP3.LUT R6, R2, R14, RZ, 0xfc, !PT ;  /* 0x0000000e02067212 */ /* 0x000fe400078efcff */
[CCC-:B------:R-:W-:Y:S02]  /*0740*/  LOP3.LUT R160, R7.reuse, R15.reuse, R148.reuse, 0xf6, !PT ;  /* 0x0000000f07a07212 */ /* 0x1c0fe400078ef694 */
[-C--:B------:R-:W-:Y:S02]  /*0750*/  LOP3.LUT R162, R7, R150.reuse, RZ, 0xfc, !PT ;  /* 0x0000009607a27212 */ /* 0x080fe400078efcff */
[C---:B------:R-:W-:Y:S02]  /*0760*/  LOP3.LUT R158, R155.reuse, R150, RZ, 0xfc, !PT ;  /* 0x000000969b9e7212 */ /* 0x040fe400078efcff */
[----:B------:R-:W-:-:S02]  /*0770*/  LOP3.LUT R156, R155, R15, R148, 0xf6, !PT ;  /* 0x0000000f9b9c7212 */ /* 0x000fc400078ef694 */
[CC--:B------:R-:W-:Y:S02]  /*0780*/  LOP3.LUT R154, R151.reuse, R150.reuse, RZ, 0xfc, !PT ;  /* 0x00000096979a7212 */ /* 0x0c0fe400078efcff */
[-CC-:B------:R-:W-:Y:S02]  /*0790*/  LOP3.LUT R152, R151, R15.reuse, R148.reuse, 0xf6, !PT ;  /* 0x0000000f97987212 */ /* 0x180fe400078ef694 */
[C---:B------:R-:W-:Y:S02]  /*07a0*/  LOP3.LUT R150, R147.reuse, R150, RZ, 0xfc, !PT ;  /* 0x0000009693967212 */ /* 0x040fe400078efcff */
[----:B------:R-:W-:Y:S02]  /*07b0*/  LOP3.LUT R148, R147, R15, R148, 0xf6, !PT ;  /* 0x0000000f93947212 */ /* 0x000fe400078ef694 */
[C---:B------:R-:W-:Y:S02]  /*07c0*/  LOP3.LUT R159, R8.reuse, R7, RZ, 0xfc, !PT ;  /* 0x00000007089f7212 */ /* 0x040fe400078efcff */
[----:B------:R-:W-:-:S02]  /*07d0*/  LOP3.LUT R155, R8, R155, RZ, 0xfc, !PT ;  /* 0x0000009b089b7212 */ /* 0x000fc400078efcff */
[C---:B------:R-:W-:Y:S02]  /*07e0*/  LOP3.LUT R151, R8.reuse, R151, RZ, 0xfc, !PT ;  /* 0x0000009708977212 */ /* 0x040fe400078efcff */
[----:B------:R-:W-:Y:S02]  /*07f0*/  LOP3.LUT R147, R8, R147, RZ, 0xfc, !PT ;  /* 0x0000009308937212 */ /* 0x000fe400078efcff */
[----:B------:R-:W-:Y:S02]  /*0800*/  SGXT R8, R4, 0x1 ;  /* 0x000000010408781a */ /* 0x000fe40000000200 */
[----:B------:R-:W-:Y:S02]  /*0810*/  LEA.HI R9, R5, R6, RZ, 0xc ;  /* 0x0000000605097211 */ /* 0x000fe400078f60ff */
[C---:B------:R-:W-:Y:S02]  /*0820*/  LOP3.LUT R4, R3.reuse, R14, RZ, 0xfc, !PT ;  /* 0x0000000e03047212 */ /* 0x040fe400078efcff */
[----:B------:R-:W-:-:S02]  /*0830*/  LOP3.LUT R7, R3, 0x60, R14, 0xfe, !PT ;  /* 0x0000006003077812 */ /* 0x000fc400078efe0e */
[--C-:B------:R-:W-:Y:S02]  /*0840*/  LOP3.LUT R5, R3, 0x20, R14.reuse, 0xfe, !PT ;  /* 0x0000002003057812 */ /* 0x100fe400078efe0e */
[----:B------:R-:W-:Y:S02]  /*0850*/  LOP3.LUT R13, R9, 0x1ff000, RZ, 0xc0, !PT ;  /* 0x001ff000090d7812 */ /* 0x000fe400078ec0ff */
[C---:B------:R-:W-:Y:S02]  /*0860*/  LEA.HI R9, R8.reuse, R4, RZ, 0x9 ;  /* 0x0000000408097211 */ /* 0x040fe400078f48ff */
[----:B------:R-:W-:Y:S01]  /*0870*/  LEA.HI R11, R8, R7, RZ, 0x9 ;  /* 0x00000007080b7211 */ /* 0x000fe200078f48ff */
[----:B------:R-:W-:Y:S01]  /*0880*/  IMAD.IADD R13, R6, 0x1, -R13 ;  /* 0x00000001060d7824 */ /* 0x000fe200078e0a0d */
[----:B------:R-:W-:Y:S02]  /*0890*/  LEA.HI R10, R8, R5, RZ, 0x9 ;  /* 0x00000005080a7211 */ /* 0x000fe400078f48ff */
[----:B------:R-:W-:Y:S01]  /*08a0*/  LOP3.LUT R9, R9, 0x1ffe00, RZ, 0xc0, !PT ;  /* 0x001ffe0009097812 */ /* 0x000fe200078ec0ff */
[----:B------:R-:W-:Y:S01]  /*08b0*/  IMAD R26, R13, 0x2800, RZ ;  /* 0x000028000d1a7824 */ /* 0x000fe200078e02ff */
[----:B------:R-:W-:-:S02]  /*08c0*/  LOP3.LUT R6, R3, 0x40, R14, 0xfe, !PT ;  /* 0x0000004003067812 */ /* 0x000fc400078efe0e */
[----:B------:R-:W-:Y:S01]  /*08d0*/  LOP3.LUT R16, R11, 0x1ffe00, RZ, 0xc0, !PT ;  /* 0x001ffe000b107812 */ /* 0x000fe200078ec0ff */
[----:B------:R-:W-:Y:S01]  /*08e0*/  IMAD.IADD R11, R4, 0x1, -R9 ;  /* 0x00000001040b7824 */ /* 0x000fe200078e0a09 */
[----:B------:R-:W-:Y:S02]  /*08f0*/  LOP3.LUT R10, R10, 0x1ffe00, RZ, 0xc0, !PT ;  /* 0x001ffe000a0a7812 */ /* 0x000fe400078ec0ff */
[----:B------:R-:W-:Y:S01]  /*0900*/  LEA.HI R8, R8, R6, RZ, 0x9 ;  /* 0x0000000608087211 */ /* 0x000fe200078f48ff */
[----:B------:R-:W-:Y:S01]  /*0910*/  IMAD.IADD R16, R7, 0x1, -R16 ;  /* 0x0000000107107824 */ /* 0x000fe200078e0a10 */
[C---:B------:R-:W-:Y:S01]  /*0920*/  LOP3.LUT R9, R0.reuse, 0x7, RZ, 0xc0, !PT ;  /* 0x0000000700097812 */ /* 0x040fe200078ec0ff */
[----:B------:R-:W-:Y:S01]  /*0930*/  IMAD.IADD R12, R5, 0x1, -R10 ;  /* 0x00000001050c7824 */ /* 0x000fe200078e0a0a */
[----:B------:R-:W-:Y:S01]  /*0940*/  LOP3.LUT R10, R0, 0x20, RZ, 0xc0, !PT ;  /* 0x00000020000a7812 */ /* 0x000fe200078ec0ff */
[----:B------:R-:W-:Y:S01]  /*0950*/  IMAD R24, R16, 0x2800, RZ ;  /* 0x0000280010187824 */ /* 0x000fe200078e02ff */
[----:B------:R-:W-:Y:S01]  /*0960*/  LOP3.LUT R7, R8, 0x1ffe00, RZ, 0xc0, !PT ;  /* 0x001ffe0008077812 */ /* 0x000fe200078ec0ff */
[----:B------:R-:W-:Y:S01]  /*0970*/  IMAD.WIDE.U32 R8, R9, 0x10, RZ ;  /* 0x0000001009087825 */ /* 0x000fe200078e00ff */
[----:B------:R-:W-:-:S02]  /*0980*/  SHF.R.U32.HI R146, RZ, 0x2, R0 ;  /* 0x00000002ff927819 */ /* 0x000fc40000011600 */
[----:B------:R-:W-:Y:S01]  /*0990*/  SHF.R.U32.HI R17, RZ, 0x2, R10 ;  /* 0x00000002ff117819 */ /* 0x000fe2000001160a */
[----:B------:R-:W-:Y:S01]  /*09a0*/  IMAD.WIDE R4, R26, 0x2, RZ ;  /* 0x000000021a047825 */ /* 0x000fe200078e02ff */
[----:B------:R-:W-:Y:S02]  /*09b0*/  LOP3.LUT R163, R165, 0x38, RZ, 0xc0, !PT ;  /* 0x00000038a5a37812 */ /* 0x000fe400078ec0ff */
[----:B------:R-:W-:Y:S01]  /*09c0*/  LOP3.LUT R15, R15, 0x18, R0, 0x78, !PT ;  /* 0x000000180f0f7812 */ /* 0x000fe200078e7800 */
[----:B------:R-:W-:Y:S01]  /*09d0*/  IMAD.IADD R13, R6, 0x1, -R7 ;  /* 0x00000001060d7824 */ /* 0x000fe200078e0a07 */
[----:B------:R-:W-:Y:S01]  /*09e0*/  LOP3.LUT R51, R9, R5, RZ, 0xfc, !PT ;  /* 0x0000000509337212 */ /* 0x000fe200078efcff */
[----:B------:R-:W-:Y:S01]  /*09f0*/  IMAD.WIDE R6, R24, 0x2, RZ ;  /* 0x0000000218067825 */ /* 0x000fe200078e02ff */
[C---:B------:R-:W-:Y:S02]  /*0a00*/  LOP3.LUT R5, R17.reuse, 0x10, R146, 0xf8, !PT ;  /* 0x0000001011057812 */ /* 0x040fe400078ef892 */
[--C-:B------:R-:W-:Y:S01]  /*0a10*/  LOP3.LUT R17, R17, 0x7, R0.reuse, 0xf8, !PT ;  /* 0x0000000711117812 */ /* 0x100fe200078ef800 */
[----:B------:R-:W-:Y:S01]  /*0a20*/  IMAD R20, R13, 0x2800, RZ ;  /* 0x000028000d147824 */ /* 0x000fe200078e02ff */
[----:B------:R-:W-:Y:S01]  /*0a30*/  LOP3.LUT R48, R8, R6, RZ, 0xfc, !PT ;  /* 0x0000000608307212 */ /* 0x000fe200078efcff */
[----:B------:R-:W-:Y:S01]  /*0a40*/  IMAD R18, R12, 0x2800, RZ ;  /* 0x000028000c127824 */ /* 0x000fe200078e02ff */
[----:B------:R-:W-:Y:S01]  /*0a50*/  LOP3.LUT R6, R5, 0x7, R0, 0xf8, !PT ;  /* 0x0000000705067812 */ /* 0x000fe200078ef800 */
[----:B------:R-:W-:Y:S01]  /*0a60*/  IMAD R16, R11, 0x2800, RZ ;  /* 0x000028000b107824 */ /* 0x000fe200078e02ff */
[----:B------:R-:W-:-:S02]  /*0a70*/  LOP3.LUT R17, R17, 0x10, R146, 0xf8, !PT ;  /* 0x0000001011117812 */ /* 0x000fc400078ef892 */
[----:B------:R-:W-:Y:S01]  /*0a80*/  LOP3.LUT R50, R8, R4, RZ, 0xfc, !PT ;  /* 0x0000000408327212 */ /* 0x000fe200078efcff */
[----:B------:R-:W-:Y:S01]  /*0a90*/  IMAD.WIDE R4, R20, 0x2, RZ ;  /* 0x0000000214047825 */ /* 0x000fe200078e02ff */
[----:B------:R-:W-:Y:S02]  /*0aa0*/  LOP3.LUT R49, R9, R7, RZ, 0xfc, !PT ;  /* 0x0000000709317212 */ /* 0x000fe400078efcff */
[----:B------:R-:W-:Y:S01]  /*0ab0*/  LOP3.LUT R7, R163, 0x18, R0, 0x78, !PT ;  /* 0x00000018a3077812 */ /* 0x000fe200078e7800 */
[----:B------:R-:W-:Y:S01]  /*0ac0*/  IMAD.SHL.U32 R6, R6, 0x40, RZ ;  /* 0x0000004006067824 */ /* 0x000fe200078e00ff */
[----:B------:R-:W-:Y:S01]  /*0ad0*/  LOP3.LUT R42, R8, R4, RZ, 0xfc, !PT ;  /* 0x00000004082a7212 */ /* 0x000fe200078efcff */
[----:B------:R-:W-:Y:S01]  /*0ae0*/  IMAD.SHL.U32 R17, R17, 0x40, RZ ;  /* 0x0000004011117824 */ /* 0x000fe200078e00ff */
[----:B------:R-:W-:Y:S01]  /*0af0*/  LOP3.LUT R43, R9, R5, RZ, 0xfc, !PT ;  /* 0x00000005092b7212 */ /* 0x000fe200078efcff */
[----:B------:R-:W-:Y:S01]  /*0b00*/  IMAD.WIDE R12, R16, 0x2, RZ ;  /* 0x00000002100c7825 */ /* 0x000fe200078e02ff */
[----:B------:R-:W-:-:S02]  /*0b10*/  LOP3.LUT R145, R6, R7, RZ, 0xfc, !PT ;  /* 0x0000000706917212 */ /* 0x000fc400078efcff */
[----:B------:R-:W-:Y:S02]  /*0b20*/  LOP3.LUT R144, R15, R6, RZ, 0xfc, !PT ;  /* 0x000000060f907212 */ /* 0x000fe400078efcff */
[C---:B------:R-:W-:Y:S02]  /*0b30*/  IADD3 R4, R17.reuse, 0x800, RZ ;  /* 0x0000080011047810 */ /* 0x040fe40007ffe0ff */
[C---:B------:R-:W-:Y:S02]  /*0b40*/  IADD3 R6, R17.reuse, 0x1000, RZ ;  /* 0x0000100011067810 */ /* 0x040fe40007ffe0ff */
[----:B------:R-:W-:Y:S02]  /*0b50*/  IADD3 R10, R17, 0x1800, RZ ;  /* 0x00001800110a7810 */ /* 0x000fe40007ffe0ff */
[-C--:B------:R-:W-:Y:S02]  /*0b60*/  LOP3.LUT R31, R4, R7.reuse, RZ, 0xfc, !PT ;  /* 0x00000007041f7212 */ /* 0x080fe400078efcff */
[----:B------:R-:W-:-:S02]  /*0b70*/  LOP3.LUT R27, R6, R7, RZ, 0xfc, !PT ;  /* 0x00000007061b7212 */ /* 0x000fc400078efcff */
[----:B------:R-:W-:Y:S02]  /*0b80*/  LOP3.LUT R5, R10, R7, RZ, 0xfc, !PT ;  /* 0x000000070a057212 */ /* 0x000fe400078efcff */
[----:B------:R-:W-:Y:S02]  /*0b90*/  LOP3.LUT R7, R7, 0x20, R0, 0x78, !PT ;  /* 0x0000002007077812 */ /* 0x000fe400078e7800 */
[C---:B------:R-:W-:Y:S02]  /*0ba0*/  LOP3.LUT R29, R15.reuse, R4, RZ, 0xfc, !PT ;  /* 0x000000040f1d7212 */ /* 0x040fe400078efcff */
[C---:B------:R-:W-:Y:S01]  /*0bb0*/  LOP3.LUT R4, R15.reuse, R10, RZ, 0xfc, !PT ;  /* 0x0000000a0f047212 */ /* 0x040fe200078efcff */
[----:B------:R-:W-:Y:S01]  /*0bc0*/  IMAD R7, R14, 0x40, R7 ;  /* 0x000000400e077824 */ /* 0x000fe200078e0207 */
[----:B------:R-:W-:Y:S01]  /*0bd0*/  LOP3.LUT R25, R15, R6, RZ, 0xfc, !PT ;  /* 0x000000060f197212 */ /* 0x000fe200078efcff */
[----:B------:R-:W-:Y:S01]  /*0be0*/  IMAD.WIDE R10, R18, 0x2, RZ ;  /* 0x00000002120a7825 */ /* 0x000fe200078e02ff */
[----:B------:R-:W-:-:S02]  /*0bf0*/  LOP3.LUT R15, R16, 0x38, R165, 0xf8, !PT ;  /* 0x00000038100f7812 */ /* 0x000fc400078ef8a5 */
[--C-:B------:R-:W-:Y:S01]  /*0c00*/  LOP3.LUT R22, R2, 0x40, R14.reuse, 0xfe, !PT ;  /* 0x0000004002167812 */ /* 0x100fe200078efe0e */
[----:B------:R-:W-:Y:S01]  /*0c10*/  IMAD.MOV.U32 R6, RZ, RZ, 0x2 ;  /* 0x00000002ff067424 */ /* 0x000fe200078e00ff */
[----:B------:R-:W-:Y:S01]  /*0c20*/  LOP3.LUT R40, R8, R10, RZ, 0xfc, !PT ;  /* 0x0000000a08287212 */ /* 0x000fe200078efcff */
[----:B------:R-:W-:Y:S01]  /*0c30*/  IMAD.SHL.U32 R164, R7, 0x2, RZ ;  /* 0x0000000207a47824 */ /* 0x000fe200078e00ff */
[----:B------:R-:W-:Y:S02]  /*0c40*/  LOP3.LUT R7, R2, 0x20, R14, 0xfe, !PT ;  /* 0x0000002002077812 */ /* 0x000fe400078efe0e */
[----:B------:R-:W-:Y:S01]  /*0c50*/  LOP3.LUT R41, R9, R11, RZ, 0xfc, !PT ;  /* 0x0000000b09297212 */ /* 0x000fe200078efcff */
[----:B------:R-:W-:Y:S01]  /*0c60*/  IMAD.WIDE R10, R15, R6, c[0x0][0x160] ;  /* 0x000058000f0a7625 */ /* 0x000fe200078e0206 */
[----:B------:R-:W-:Y:S02]  /*0c70*/  LOP3.LUT R39, R9, R13, RZ, 0xfc, !PT ;  /* 0x0000000d09277212 */ /* 0x000fe400078efcff */
[----:B------:R-:W-:-:S02]  /*0c80*/  PRMT R13, R22, 0x9910, RZ ;  /* 0x00009910160d7816 */ /* 0x000fc400000000ff */
[----:B------:R-:W-:Y:S01]  /*0c90*/  LOP3.LUT R23, R2, 0x60, R14, 0xfe, !PT ;  /* 0x0000006002177812 */ /* 0x000fe200078efe0e */
[----:B------:R1:W-:Y:S01]  /*0ca0*/  LDGSTS.E.BYPASS.128 [R164], [R10.64] ;  /* 0x000000000aa47fae */ /* 0x0003e2000b901c46 */
[----:B------:R-:W-:Y:S02]  /*0cb0*/  PRMT R14, R7, 0x9910, RZ ;  /* 0x00009910070e7816 */ /* 0x000fe400000000ff */
[----:B------:R-:W-:Y:S02]  /*0cc0*/  LOP3.LUT R38, R8, R12, RZ, 0xfc, !PT ;  /* 0x0000000c08267212 */ /* 0x000fe400078efcff */
[----:B------:R-:W-:Y:S01]  /*0cd0*/  SHF.R.S32.HI R28, RZ, 0x1f, R16 ;  /* 0x0000001fff1c7819 */ /* 0x000fe20000011410 */
[----:B------:R-:W-:Y:S01]  /*0ce0*/  IMAD.MOV.U32 R16, RZ, RZ, R13 ;  /* 0x000000ffff107224 */ /* 0x000fe200078e000d */
[----:B------:R-:W-:Y:S02]  /*0cf0*/  LEA R12, P0, R15, c[0x0][0x160], 0x1 ;  /* 0x000058000f0c7a11 */ /* 0x000fe400078008ff */
[----:B------:R-:W-:-:S02]  /*0d00*/  PRMT R17, R23, 0x9910, RZ ;  /* 0x0000991017117816 */ /* 0x000fc400000000ff */
[----:B------:R-:W-:Y:S02]  /*0d10*/  LEA.HI.X R13, R15, c[0x0][0x164], R28, 0x1, P0 ;  /* 0x000059000f0d7a11 */ /* 0x000fe400000f0c1c */
[----:B-1----:R-:W-:Y:S02]  /*0d20*/  SHF.R.S32.HI R10, RZ, 0xf, R14 ;  /* 0x0000000fff0a7819 */ /* 0x002fe4000001140e */
[----:B------:R-:W-:Y:S02]  /*0d30*/  LOP3.LUT R15, R18, 0x38, R165, 0xf8, !PT ;  /* 0x00000038120f7812 */ /* 0x000fe400078ef8a5 */
[----:B------:R-:W-:Y:S02]  /*0d40*/  SHF.R.S32.HI R14, RZ, 0xf, R17 ;  /* 0x0000000fff0e7819 */ /* 0x000fe40000011411 */
[----:B------:R-:W-:Y:S02]  /*0d50*/  SHF.R.S32.HI R11, RZ, 0xf, R16 ;  /* 0x0000000fff0b7819 */ /* 0x000fe40000011410 */
[----:B------:R-:W-:-:S02]  /*0d60*/  LOP3.LUT R28, R10, 0xffff, RZ, 0xc0, !PT ;  /* 0x0000ffff0a1c7812 */ /* 0x000fc400078ec0ff */
[----:B------:R-:W-:Y:S02]  /*0d70*/  SHF.R.S32.HI R30, RZ, 0x1f, R18 ;  /* 0x0000001fff1e7819 */ /* 0x000fe40000011412 */
[----:B------:R-:W-:Y:S02]  /*0d80*/  LEA R16, P0, R15, c[0x0][0x160], 0x1 ;  /* 0x000058000f107a11 */ /* 0x000fe400078008ff */
[----:B------:R-:W-:Y:S02]  /*0d90*/  LOP3.LUT R18, R14, 0xffff, RZ, 0xc0, !PT ;  /* 0x0000ffff0e127812 */ /* 0x000fe400078ec0ff */
[----:B------:R-:W-:Y:S01]  /*0da0*/  LOP3.LUT R19, R11, 0xffff, RZ, 0xc0, !PT ;  /* 0x0000ffff0b137812 */ /* 0x000fe200078ec0ff */
[C---:B------:R-:W-:Y:S01]  /*0db0*/  IMAD.WIDE R10, R15.reuse, R6, c[0x0][0x160] ;  /* 0x000058000f0a7625 */ /* 0x040fe200078e0206 */
[----:B------:R-:W-:Y:S02]  /*0dc0*/  LEA.HI R14, R28, R7, RZ, 0x1c ;  /* 0x000000071c0e7211 */ /* 0x000fe400078fe0ff */
[----:B------:R-:W-:-:S02]  /*0dd0*/  LEA.HI.X R17, R15, c[0x0][0x164], R30, 0x1, P0 ;  /* 0x000059000f117a11 */ /* 0x000fc400000f0c1e */
[----:B------:R-:W-:Y:S01]  /*0de0*/  LEA.HI R15, R19, R22, RZ, 0x1c ;  /* 0x00000016130f7211 */ /* 0x000fe200078fe0ff */
[----:B------:R1:W-:Y:S01]  /*0df0*/  LDGSTS.E.BYPASS.128 [R164+0x1000], [R10.64] ;  /* 0x010000000aa47fae */ /* 0x0003e2000b901c46 */
[----:B------:R-:W-:Y:S02]  /*0e00*/  LOP3.LUT R14, R14, 0xf000, RZ, 0xc0, !PT ;  /* 0x0000f0000e0e7812 */ /* 0x000fe400078ec0ff */
[----:B------:R-:W-:Y:S02]  /*0e10*/  LEA.HI R18, R18, R23, RZ, 0x1c ;  /* 0x0000001712127211 */ /* 0x000fe400078fe0ff */
[----:B------:R-:W-:Y:S01]  /*0e20*/  LOP3.LUT R15, R15, 0xf000, RZ, 0xc0, !PT ;  /* 0x0000f0000f0f7812 */ /* 0x000fe200078ec0ff */
[----:B------:R-:W-:Y:S01]  /*0e30*/  IMAD.MOV R14, RZ, RZ, -R14 ;  /* 0x000000ffff0e7224 */ /* 0x000fe200078e0a0e */
[----:B------:R-:W-:Y:S02]  /*0e40*/  LOP3.LUT R21, R20, 0x38, R165, 0xf8, !PT ;  /* 0x0000003814157812 */ /* 0x000fe400078ef8a5 */
[----:B------:R-:W-:Y:S01]  /*0e50*/  LOP3.LUT R19, R18, 0xf000, RZ, 0xc0, !PT ;  /* 0x0000f00012137812 */ /* 0x000fe200078ec0ff */
[----:B------:R-:W-:Y:S01]  /*0e60*/  IMAD.MOV R15, RZ, RZ, -R15 ;  /* 0x000000ffff0f7224 */ /* 0x000fe200078e0a0f */
[----:B------:R-:W-:Y:S01]  /*0e70*/  LOP3.LUT R33, R24, 0x38, R165, 0xf8, !PT ;  /* 0x0000003818217812 */ /* 0x000fe200078ef8a5 */
[----:B-1----:R-:W-:Y:S01]  /*0e80*/  IMAD.WIDE R10, R21, R6, c[0x0][0x160] ;  /* 0x00005800150a7625 */ /* 0x002fe200078e0206 */
[----:B------:R-:W-:-:S02]  /*0e90*/  SHF.R.S32.HI R30, RZ, 0x1f, R24 ;  /* 0x0000001fff1e7819 */ /* 0x000fc40000011418 */
[----:B------:R-:W-:Y:S01]  /*0ea0*/  PRMT R24, R14, 0x7710, RZ ;  /* 0x000077100e187816 */ /* 0x000fe200000000ff */
[----:B------:R-:W-:Y:S01]  /*0eb0*/  IMAD.MOV R28, RZ, RZ, -R19 ;  /* 0x000000ffff1c7224 */ /* 0x000fe200078e0a13 */
[----:B------:R-:W-:Y:S01]  /*0ec0*/  SHF.R.S32.HI R20, RZ, 0x1f, R20 ;  /* 0x0000001fff147819 */ /* 0x000fe20000011414 */
[----:B------:R1:W-:Y:S01]  /*0ed0*/  LDGSTS.E.BYPASS.128 [R164+0x2000], [R10.64] ;  /* 0x020000000aa47fae */ /* 0x0003e2000b901c46 */
[----:B------:R-:W-:Y:S01]  /*0ee0*/  LEA R18, P0, R21, c[0x0][0x160], 0x1 ;  /* 0x0000580015127a11 */ /* 0x000fe200078008ff */
[----:B------:R-:W-:Y:S01]  /*0ef0*/  IMAD.IADD R7, R7, 0x1, R24 ;  /* 0x0000000107077824 */ /* 0x000fe200078e0218 */
[----:B------:R-:W-:Y:S01]  /*0f00*/  PRMT R35, R15, 0x7710, RZ ;  /* 0x000077100f237816 */ /* 0x000fe200000000ff */
[----:B------:R-:W-:Y:S01]  /*0f10*/  IMAD.WIDE R14, R33, R6, c[0x0][0x160] ;  /* 0x00005800210e7625 */ /* 0x000fe200078e0206 */
[----:B------:R-:W-:Y:S02]  /*0f20*/  LEA.HI.X R19, R21, c[0x0][0x164], R20, 0x1, P0 ;  /* 0x0000590015137a11 */ /* 0x000fe400000f0c14 */
[C---:B------:R-:W-:Y:S01]  /*0f30*/  LEA R20, P0, R33.reuse, c[0x0][0x160], 0x1 ;  /* 0x0000580021147a11 */ /* 0x040fe200078008ff */
[----:B------:R-:W-:Y:S01]  /*0f40*/  IMAD.IADD R24, R22, 0x1, R35 ;  /* 0x0000000116187824 */ /* 0x000fe200078e0223 */
[----:B------:R-:W-:Y:S01]  /*0f50*/  PRMT R28, R28, 0x7710, RZ ;  /* 0x000077101c1c7816 */ /* 0x000fe200000000ff */
[----:B------:R2:W-:Y:S01]  /*0f60*/  LDGSTS.E.BYPASS.128 [R164+0x3000], [R14.64] ;  /* 0x030000000ea47fae */ /* 0x0005e2000b901c46 */
[----:B------:R-:W-:-:S02]  /*0f70*/  LEA.HI.X R21, R33, c[0x0][0x164], R30, 0x1, P0 ;  /* 0x0000590021157a11 */ /* 0x000fc400000f0c1e */
[----:B------:R-:W-:Y:S01]  /*0f80*/  PRMT R7, R7, 0x9910, RZ ;  /* 0x0000991007077816 */ /* 0x000fe200000000ff */
[----:B------:R-:W-:Y:S01]  /*0f90*/  IMAD.IADD R23, R23, 0x1, R28 ;  /* 0x0000000117177824 */ /* 0x000fe200078e021c */
[----:B------:R-:W-:Y:S01]  /*0fa0*/  LOP3.LUT R33, R26, 0x38, R165, 0xf8, !PT ;  /* 0x000000381a217812 */ /* 0x000fe200078ef8a5 */
[----:B------:R-:W0:Y:S01]  /*0fb0*/  LDGDEPBAR ;  /* 0x00000000000079af */ /* 0x000e220000000000 */
[----:B------:R-:W-:Y:S01]  /*0fc0*/  PRMT R30, R24, 0x9910, RZ ;  /* 0x00009910181e7816 */ /* 0x000fe200000000ff */
[----:B------:R-:W-:Y:S01]  /*0fd0*/  IMAD.MOV.U32 R24, RZ, RZ, R7 ;  /* 0x000000ffff187224 */ /* 0x000fe200078e0007 */
[----:B------:R-:W-:Y:S01]  /*0fe0*/  SHF.R.S32.HI R26, RZ, 0x1f, R26 ;  /* 0x0000001fff1a7819 */ /* 0x000fe2000001141a */
[C---:B-1----:R-:W-:Y:S01]  /*0ff0*/  IMAD.WIDE R10, R33.reuse, R6, c[0x0][0x168] ;  /* 0x00005a00210a7625 */ /* 0x042fe200078e0206 */
[----:B------:R-:W-:Y:S02]  /*1000*/  LEA R22, P0, R33, c[0x0][0x168], 0x1 ;  /* 0x00005a0021167a11 */ /* 0x000fe400078008ff */
[----:B------:R-:W-:Y:S01]  /*1010*/  PRMT R28, R23, 0x9910, RZ ;  /* 0x00009910171c7816 */ /* 0x000fe200000000ff */
[----:B------:R-:W-:Y:S01]  /*1020*/  IMAD R24, R24, 0x2800, RZ ;  /* 0x0000280018187824 */ /* 0x000fe200078e02ff */
[----:B------:R-:W-:Y:S01]  /*1030*/  LEA.HI.X R23, R33, c[0x0][0x16c], R26, 0x1, P0 ;  /* 0x00005b0021177a11 */ /* 0x000fe200000f0c1a */
[----:B------:R-:W-:Y:S01]  /*1040*/  IMAD.MOV.U32 R26, RZ, RZ, R30 ;  /* 0x000000ffff1a7224 */ /* 0x000fe200078e001e */
[----:B------:R1:W-:Y:S01]  /*1050*/  LDGSTS.E.BYPASS.128 [R164+0x10000], [R10.64] ;  /* 0x100000000aa47fae */ /* 0x0003e2000b901c46 */
[----:B------:R-:W-:Y:S01]  /*1060*/  IMAD R28, R28, 0x2800, RZ ;  /* 0x000028001c1c7824 */ /* 0x000fe200078e02ff */
[C---:B------:R-:W-:Y:S01]  /*1070*/  LOP3.LUT R7, R24.reuse, 0x38, R165, 0xf8, !PT ;  /* 0x0000003818077812 */ /* 0x040fe200078ef8a5 */
[----:B------:R-:W-:Y:S01]  /*1080*/  IMAD.WIDE R34, R24, 0x2, RZ ;  /* 0x0000000218227825 */ /* 0x000fe200078e02ff */
[----:B------:R-:W-:-:S02]  /*1090*/  SHF.R.S32.HI R24, RZ, 0x1f, R24 ;  /* 0x0000001fff187819 */ /* 0x000fc40000011418 */
[--C-:B------:R-:W-:Y:S01]  /*10a0*/  LOP3.LUT R37, R28, 0x38, R165.reuse, 0xf8, !PT ;  /* 0x000000381c257812 */ /* 0x100fe200078ef8a5 */
[----:B------:R-:W-:Y:S01]  /*10b0*/  IMAD R26, R26, 0x2800, RZ ;  /* 0x000028001a1a7824 */ /* 0x000fe200078e02ff */
[C---:B------:R-:W-:Y:S01]  /*10c0*/  LOP3.LUT R52, R9.reuse, R35, RZ, 0xfc, !PT ;  /* 0x0000002309347212 */ /* 0x040fe200078efcff */
[----:B--2---:R-:W-:Y:S01]  /*10d0*/  IMAD.WIDE R14, R28, 0x2, RZ ;  /* 0x000000021c0e7825 */ /* 0x004fe200078e02ff */
[----:B------:R-:W-:Y:S02]  /*10e0*/  LOP3.LUT R30, R8, R34, RZ, 0xfc, !PT ;  /* 0x00000022081e7212 */ /* 0x000fe400078efcff */
[C---:B------:R-:W-:Y:S01]  /*10f0*/  LOP3.LUT R35, R26.reuse, 0x38, R165, 0xf8, !PT ;  /* 0x000000381a237812 */ /* 0x040fe200078ef8a5 */
[----:B------:R-:W-:Y:S01]  /*1100*/  IMAD.WIDE R32, R26, 0x2, RZ ;  /* 0x000000021a207825 */ /* 0x000fe200078e02ff */
[C---:B------:R-:W-:Y:S02]  /*1110*/  LOP3.LUT R55, R8.reuse, R14, RZ, 0xfc, !PT ;  /* 0x0000000e08377212 */ /* 0x040fe400078efcff */
[----:B------:R-:W-:Y:S01]  /*1120*/  LOP3.LUT R56, R9, R15, RZ, 0xfc, !PT ;  /* 0x0000000f09387212 */ /* 0x000fe200078efcff */
[----:B------:R-:W-:Y:S01]  /*1130*/  IMAD.WIDE R14, R7, R6, c[0x0][0x168] ;  /* 0x00005a00070e7625 */ /* 0x000fe200078e0206 */
[----:B------:R-:W-:-:S02]  /*1140*/  LOP3.LUT R53, R8, R32, RZ, 0xfc, !PT ;  /* 0x0000002008357212 */ /* 0x000fc400078efcff */
[----:B------:R-:W-:Y:S01]  /*1150*/  LOP3.LUT R54, R9, R33, RZ, 0xfc, !PT ;  /* 0x0000002109367212 */ /* 0x000fe200078efcff */
[-C--:B------:R-:W-:Y:S01]  /*1160*/  IMAD.WIDE R8, R35, R6.reuse, c[0x0][0x168] ;  /* 0x00005a0023087625 */ /* 0x080fe200078e0206 */
[----:B------:R2:W-:Y:S01]  /*1170*/  LDGSTS.E.BYPASS.128 [R164+0x11000], [R14.64] ;  /* 0x110000000ea47fae */ /* 0x0005e2000b901c46 */
[----:B------:R-:W-:Y:S02]  /*1180*/  LEA R32, P0, R7, c[0x0][0x168], 0x1 ;  /* 0x00005a0007207a11 */ /* 0x000fe400078008ff */
[----:B-1----:R-:W-:Y:S01]  /*1190*/  IMAD.WIDE R10, R37, R6, c[0x0][0x168] ;  /* 0x00005a00250a7625 */ /* 0x002fe200078e0206 */
[----:B------:R1:W-:Y:S01]  /*11a0*/  LDGSTS.E.BYPASS.128 [R164+0x12000], [R8.64] ;  /* 0x1200000008a47fae */ /* 0x0003e2000b901c46 */
[----:B------:R-:W-:Y:S02]  /*11b0*/  SHF.R.S32.HI R26, RZ, 0x1f, R26 ;  /* 0x0000001fff1a7819 */ /* 0x000fe4000001141a */
[----:B------:R-:W-:Y:S01]  /*11c0*/  LEA R34, P1, R35, c[0x0][0x168], 0x1 ;  /* 0x00005a0023227a11 */ /* 0x000fe200078208ff */
[----:B------:R3:W-:Y:S01]  /*11d0*/  LDGSTS.E.BYPASS.128 [R164+0x13000], [R10.64] ;  /* 0x130000000aa47fae */ /* 0x0007e2000b901c46 */
[----:B------:R-:W-:-:S02]  /*11e0*/  SHF.R.S32.HI R28, RZ, 0x1f, R28 ;  /* 0x0000001fff1c7819 */ /* 0x000fc4000001141c */
[----:B------:R-:W-:Y:S01]  /*11f0*/  LEA R36, P2, R37, c[0x0][0x168], 0x1 ;  /* 0x00005a0025247a11 */ /* 0x000fe200078408ff */
[----:B------:R-:W0:Y:S01]  /*1200*/  LDGDEPBAR ;  /* 0x00000000000079af */ /* 0x000e220000000000 */
[----:B------:R-:W-:Y:S01]  /*1210*/  LEA.HI.X R33, R7, c[0x0][0x16c], R24, 0x1, P0 ;  /* 0x00005b0007217a11 */ /* 0x000fe200000f0c18 */
[----:B------:R-:W-:Y:S01]  /*1220*/  IMAD.MOV.U32 R7, RZ, RZ, RZ ;  /* 0x000000ffff077224 */ /* 0x000fe200078e00ff */
[----:B------:R-:W-:Y:S01]  /*1230*/  LEA.HI.X R35, R35, c[0x0][0x16c], R26, 0x1, P1 ;  /* 0x00005b0023237a11 */ /* 0x000fe200008f0c1a */
[----:B------:R-:W-:Y:S01]  /*1240*/  BAR.SYNC.DEFER_BLOCKING 0x0 ;  /* 0x0000000000007b1d */ /* 0x000fe20000010000 */
[----:B------:R-:W-:Y:S01]  /*1250*/  LEA.HI.X R37, R37, c[0x0][0x16c], R28, 0x1, P2 ;  /* 0x00005b0025257a11 */ /* 0x000fe200010f0c1c */
[----:B------:R-:W-:Y:S01]  /*1260*/  IMAD.MOV.U32 R26, RZ, RZ, RZ ;  /* 0x000000ffff1a7224 */ /* 0x000fe200078e00ff */
[----:B--2---:R-:W-:Y:S01]  /*1270*/  IADD3 R15, P2, R42, c[0x0][0x160], RZ ;  /* 0x000058002a0f7a10 */ /* 0x004fe20007f5e0ff */
[----:B---3--:R-:W-:Y:S01]  /*1280*/  IMAD.MOV.U32 R11, RZ, RZ, 0x3 ;  /* 0x00000003ff0b7424 */ /* 0x008fe200078e00ff */
[----:B-1----:R-:W-:Y:S01]  /*1290*/  CS2R R8, SRZ ;  /* 0x0000000000087805 */ /* 0x002fe2000001ff00 */
[----:B------:R-:W-:Y:S01]  /*12a0*/  LOP3.LUT R168, R0, 0x8, RZ, 0xc0, !PT ;  /* 0x0000000800a87812 */ /* 0x000fe200078ec0ff */
[----:B------:R-:W-:Y:S01]  /*12b0*/  @!PT LDS RZ, [RZ] ;  /* 0x00000000fffff984 */ /* 0x000fe20000000800 */
[----:B------:R-:W-:Y:S01]  /*12c0*/  @!PT LDS RZ, [RZ] ;  /* 0x00000000fffff984 */ /* 0x000fe20000000800 */
[----:B------:R-:W-:Y:S01]  /*12d0*/  @!PT LDS RZ, [RZ] ;  /* 0x00000000fffff984 */ /* 0x000fe20000000800 */
[----:B------:R1:W-:Y:S04]  /*12e0*/  LDGSTS.E.BYPASS.128 [R164+0x4000], [R12.64+0x80] ;  /* 0x040000800ca47fae */ /* 0x0003e8000b901c46 */
[----:B------:R2:W-:Y:S04]  /*12f0*/  LDGSTS.E.BYPASS.128 [R164+0x5000], [R16.64+0x80] ;  /* 0x0500008010a47fae */ /* 0x0005e8000b901c46 */
[----:B------:R3:W-:Y:S04]  /*1300*/  LDGSTS.E.BYPASS.128 [R164+0x6000], [R18.64+0x80] ;  /* 0x0600008012a47fae */ /* 0x0007e8000b901c46 */
[----:B------:R4:W-:Y:S04]  /*1310*/  LDGSTS.E.BYPASS.128 [R164+0x7000], [R20.64+0x80] ;  /* 0x0700008014a47fae */ /* 0x0009e8000b901c46 */
[----:B------:R-:W0:Y:S04]  /*1320*/  LDGDEPBAR ;  /* 0x00000000000079af */ /* 0x000e280000000000 */
[----:B------:R1:W-:Y:S04]  /*1330*/  LDGSTS.E.BYPASS.128 [R164+0x14000], [R22.64+0x80] ;  /* 0x1400008016a47fae */ /* 0x0003e8000b901c46 */
[----:B------:R1:W-:Y:S04]  /*1340*/  LDGSTS.E.BYPASS.128 [R164+0x15000], [R32.64+0x80] ;  /* 0x1500008020a47fae */ /* 0x0003e8000b901c46 */
[----:B------:R1:W-:Y:S04]  /*1350*/  LDGSTS.E.BYPASS.128 [R164+0x16000], [R34.64+0x80] ;  /* 0x1600008022a47fae */ /* 0x0003e8000b901c46 */
[----:B------:R1:W-:Y:S04]  /*1360*/  LDGSTS.E.BYPASS.128 [R164+0x17000], [R36.64+0x80] ;  /* 0x1700008024a47fae */ /* 0x0003e8000b901c46 */
[----:B------:R-:W0:Y:S04]  /*1370*/  LDGDEPBAR ;  /* 0x00000000000079af */ /* 0x000e280000000000 */
[----:B------:R-:W-:Y:S06]  /*1380*/  BAR.SYNC.DEFER_BLOCKING 0x0 ;  /* 0x0000000000007b1d */ /* 0x000fec0000010000 */
        /* <DEDUP_REMOVED lines=20> */
[----:B------:R4:W-:Y:S01]  /*14d0*/  LDGSTS.E.BYPASS.128 [R164+0xf000], [R20.64+0x180] ;  /* 0x0f00018014a47fae */ /* 0x0009e2000b901c46 */
[----:B-1----:R-:W-:-:S02]  /*14e0*/  IADD3 R12, P4, R50, c[0x0][0x168], RZ ;  /* 0x00005a00320c7a10 */ /* 0x002fc40007f9e0ff */
[----:B------:R-:W-:Y:S01]  /*14f0*/  IADD3 R13, P1, R48, c[0x0][0x160], RZ ;  /* 0x00005800300d7a10 */ /* 0x000fe20007f3e0ff */
[----:B------:R-:W0:Y:S01]  /*1500*/  LDGDEPBAR ;  /* 0x00000000000079af */ /* 0x000e220000000000 */
[----:B------:R-:W-:Y:S02]  /*1510*/  IADD3 R12, P5, R12, 0x200, RZ ;  /* 0x000002000c0c7810 */ /* 0x000fe40007fbe0ff */
[----:B--2---:R-:W-:Y:S01]  /*1520*/  IADD3 R16, P3, R40, c[0x0][0x160], RZ ;  /* 0x0000580028107a10 */ /* 0x004fe20007f7e0ff */
[----:B------:R1:W-:Y:S01]  /*1530*/  LDGSTS.E.BYPASS.128 [R164+0x1c000], [R22.64+0x180] ;  /* 0x1c00018016a47fae */ /* 0x0003e2000b901c46 */
[----:B------:R-:W-:Y:S02]  /*1540*/  IADD3.X R14, RZ, c[0x0][0x16c], R51, P5, P4 ;  /* 0x00005b00ff0e7a10 */ /* 0x000fe40002fe8433 */
[----:B------:R-:W-:Y:S01]  /*1550*/  IADD3 R13, P6, R13, 0x200, RZ ;  /* 0x000002000d0d7810 */ /* 0x000fe20007fde0ff */
[----:B------:R2:W-:Y:S01]  /*1560*/  LDGSTS.E.BYPASS.128 [R164+0x1d000], [R32.64+0x180] ;  /* 0x1d00018020a47fae */ /* 0x0005e2000b901c46 */
[----:B------:R-:W-:-:S02]  /*1570*/  IADD3 R17, P0, R38, c[0x0][0x160], RZ ;  /* 0x0000580026117a10 */ /* 0x000fc40007f1e0ff */
[----:B------:R-:W-:Y:S01]  /*1580*/  IADD3 R15, P4, R15, 0x200, RZ ;  /* 0x000002000f0f7810 */ /* 0x000fe20007f9e0ff */
[----:B------:R2:W-:Y:S01]  /*1590*/  LDGSTS.E.BYPASS.128 [R164+0x1e000], [R34.64+0x180] ;  /* 0x1e00018022a47fae */ /* 0x0005e2000b901c46 */
[----:B------:R-:W-:Y:S02]  /*15a0*/  IADD3 R16, P5, R16, 0x200, RZ ;  /* 0x0000020010107810 */ /* 0x000fe40007fbe0ff */
[----:B---3--:R-:W-:Y:S01]  /*15b0*/  IADD3.X R18, RZ, c[0x0][0x164], R49, P6, P1 ;  /* 0x00005900ff127a10 */ /* 0x008fe200037e2431 */
[----:B------:R3:W-:Y:S01]  /*15c0*/  LDGSTS.E.BYPASS.128 [R164+0x1f000], [R36.64+0x180] ;  /* 0x1f00018024a47fae */ /* 0x0007e2000b901c46 */
[----:B------:R-:W-:Y:S02]  /*15d0*/  IADD3 R17, P1, R17, 0x200, RZ ;  /* 0x0000020011117810 */ /* 0x000fe40007f3e0ff */
[----:B----4-:R-:W-:Y:S01]  /*15e0*/  IADD3.X R20, RZ, c[0x0][0x164], R43, P4, P2 ;  /* 0x00005900ff147a10 */ /* 0x010fe200027e442b */
[----:B------:R-:W0:Y:S01]  /*15f0*/  LDGDEPBAR ;  /* 0x00000000000079af */ /* 0x000e220000000000 */
[----:B-1----:R-:W-:Y:S01]  /*1600*/  IADD3.X R22, RZ, c[0x0][0x164], R41, P5, P3 ;  /* 0x00005900ff167a10 */ /* 0x002fe20002fe6429 */
[----:B--2---:R-:W-:Y:S01]  /*1610*/  CS2R R32, SRZ ;  /* 0x0000000000207805 */ /* 0x004fe2000001ff00 */
[----:B------:R-:W-:Y:S01]  /*1620*/  IADD3 R19, P4, R55, c[0x0][0x168], RZ ;  /* 0x00005a0037137a10 */ /* 0x000fe20007f9e0ff */
[----:B------:R-:W-:Y:S01]  /*1630*/  CS2R R34, SRZ ;  /* 0x0000000000227805 */ /* 0x000fe2000001ff00 */
[----:B------:R-:W-:-:S02]  /*1640*/  IADD3 R21, P3, R53, c[0x0][0x168], RZ ;  /* 0x00005a0035157a10 */ /* 0x000fc40007f7e0ff */
[----:B------:R-:W-:Y:S02]  /*1650*/  IADD3 R23, P2, R30, c[0x0][0x168], RZ ;  /* 0x00005a001e177a10 */ /* 0x000fe40007f5e0ff */
[----:B------:R-:W-:Y:S02]  /*1660*/  IADD3.X R24, RZ, c[0x0][0x164], R39, P1, P0 ;  /* 0x00005900ff187a10 */ /* 0x000fe40000fe0427 */
[----:B------:R-:W-:Y:S02]  /*1670*/  IADD3 R19, P0, R19, 0x200, RZ ;  /* 0x0000020013137810 */ /* 0x000fe40007f1e0ff */
[----:B------:R-:W-:Y:S02]  /*1680*/  IADD3 R21, P1, R21, 0x200, RZ ;  /* 0x0000020015157810 */ /* 0x000fe40007f3e0ff */
[----:B------:R-:W-:Y:S02]  /*1690*/  IADD3 R23, P5, R23, 0x200, RZ ;  /* 0x0000020017177810 */ /* 0x000fe40007fbe0ff */
[----:B------:R-:W-:-:S02]  /*16a0*/  IADD3.X R28, RZ, c[0x0][0x16c], R56, P0, P4 ;  /* 0x00005b00ff1c7a10 */ /* 0x000fc400007e8438 */
[----:B------:R-:W-:Y:S02]  /*16b0*/  IADD3.X R30, RZ, c[0x0][0x16c], R54, P1, P3 ;  /* 0x00005b00ff1e7a10 */ /* 0x000fe40000fe6436 */
[----:B---3--:R-:W-:Y:S02]  /*16c0*/  IADD3.X R10, RZ, c[0x0][0x16c], R52, P5, P2 ;  /* 0x00005b00ff0a7a10 */ /* 0x008fe40002fe4434 */
.L_x_0:
[----:B------:R-:W-:-:S04]  /*16d0*/  DEPBAR.LE SB0, 0x6 ;  /* 0x000081800000791a */ /* 0x000fc80000000000 */
[----:B------:R-:W-:Y:S01]  /*16e0*/  UIADD3 UR4, UR4, 0x1, URZ ;  /* 0x0000000104047890 */ /* 0x000fe2000fffe03f */
[----:B------:R-:W-:Y:S01]  /*16f0*/  IADD3 R11, R11, 0x1, RZ ;  /* 0x000000010b0b7810 */ /* 0x000fe20007ffe0ff */
[----:B------:R-:W-:Y:S01]  /*1700*/  BAR.SYNC.DEFER_BLOCKING 0x0 ;  /* 0x0000000000007b1d */ /* 0x000fe20000010000 */
[----:B------:R-:W-:Y:S01]  /*1710*/  ISETP.GE.U32.AND P0, PT, R8, 0x9c, PT ;  /* 0x0000009c0800780c */ /* 0x000fe20003f06070 */
[----:B------:R-:W-:Y:S01]  /*1720*/  UISETP.GE.AND UP0, UPT, UR4, 0x4, UPT ;  /* 0x000000040400788c */ /* 0x000fe2000bf06270 */
[----:B------:R-:W-:Y:S02]  /*1730*/  ISETP.GE.AND P1, PT, R11, 0x4, PT ;  /* 0x000000040b00780c */ /* 0x000fe40003f26270 */
[----:B------:R-:W-:Y:S01]  /*1740*/  ISETP.GE.U32.AND.EX P0, PT, R9, RZ, PT, P0 ;  /* 0x000000ff0900720c */ /* 0x000fe20003f06100 */
[----:B------:R-:W-:Y:S01]  /*1750*/  USEL UR4, UR4, URZ, !UP0 ;  /* 0x0000003f04047287 */ /* 0x000fe2000c000000 */
[----:B------:R-:W-:-:S03]  /*1760*/  SEL R11, R11, RZ, !P1 ;  /* 0x000000ff0b0b7207 */ /* 0x000fc60004800000 */
[----:B------:R-:W-:-:S06]  /*1770*/  USHF.L.U32 UR5, UR4, 0xe, URZ ;  /* 0x0000000e04057899 */ /* 0x000fcc000800063f */
[----:B------:R-:W-:Y:S02]  /*1780*/  LEA R40, R162, UR5, 0x1 ;  /* 0x00000005a2287c11 */ /* 0x000fe4000f8e08ff */
[----:B------:R-:W-:Y:S02]  /*1790*/  LEA R76, R145, UR5, 0x1 ;  /* 0x00000005914c7c11 */ /* 0x000fe4000f8e08ff */
[----:B------:R-:W-:Y:S02]  /*17a0*/  LEA R120, R31, UR5, 0x1 ;  /* 0x000000051f787c11 */ /* 0x000fe4000f8e08ff */
[----:B------:R-:W-:Y:S02]  /*17b0*/  LEA R96, R27, UR5, 0x1 ;  /* 0x000000051b607c11 */ /* 0x000fe4000f8e08ff */
[----:B------:R-:W-:Y:S01]  /*17c0*/  LEA R64, R5, UR5, 0x1 ;  /* 0x0000000505407c11 */ /* 0x000fe2000f8e08ff */
[----:B------:R-:W-:Y:S01]  /*17d0*/  LDSM.16.M88.4 R40, [R40] ;  /* 0x000000002828783b */ /* 0x000fe20000000200 */
[----:B------:R-:W-:-:S02]  /*17e0*/  LEA R36, R158, UR5, 0x1 ;  /* 0x000000059e247c11 */ /* 0x000fc4000f8e08ff */
[----:B------:R-:W-:Y:S01]  /*17f0*/  LEA R52, R154, UR5, 0x1 ;  /* 0x000000059a347c11 */ /* 0x000fe2000f8e08ff */
[----:B------:R-:W1:Y:S01]  /*1800*/  LDSM.16.M88.4 R76, [R76+0x10000] ;  /* 0x010000004c4c783b */ /* 0x000e620000000200 */
[----:B------:R-:W-:Y:S02]  /*1810*/  LEA R48, R150, UR5, 0x1 ;  /* 0x0000000596307c11 */ /* 0x000fe4000f8e08ff */
[----:B------:R-:W-:Y:S01]  /*1820*/  LEA R132, R153, UR5, 0x1 ;  /* 0x0000000599847c11 */ /* 0x000fe2000f8e08ff */
[----:B------:R-:W2:Y:S01]  /*1830*/  LDSM.16.M88.4 R120, [R120+0x10000] ;  /* 0x010000007878783b */ /* 0x000ea20000000200 */
[----:B------:R-:W-:Y:S02]  /*1840*/  LEA R124, R149, UR5, 0x1 ;  /* 0x00000005957c7c11 */ /* 0x000fe4000f8e08ff */
[----:B------:R-:W-:Y:S01]  /*1850*/  LEA R80, R144, UR5, 0x1 ;  /* 0x0000000590507c11 */ /* 0x000fe2000f8e08ff */
[----:B------:R-:W3:Y:S01]  /*1860*/  LDSM.16.M88.4 R96, [R96+0x10000] ;  /* 0x010000006060783b */ /* 0x000ee20000000200 */
[----:B------:R-:W-:-:S03]  /*1870*/  LEA R56, R29, UR5, 0x1 ;  /* 0x000000051d387c11 */ /* 0x000fc6000f8e08ff */
[----:B------:R-:W4:Y:S04]  /*1880*/  LDSM.16.M88.4 R64, [R64+0x10000] ;  /* 0x010000004040783b */ /* 0x000f280000000200 */
[----:B------:R-:W3:Y:S04]  /*1890*/  LDSM.16.M88.4 R36, [R36] ;  /* 0x000000002424783b */ /* 0x000ee80000000200 */
[----:B------:R-:W4:Y:S04]  /*18a0*/  LDSM.16.M88.4 R52, [R52] ;  /* 0x000000003434783b */ /* 0x000f280000000200 */
[----:B------:R-:W4:Y:S04]  /*18b0*/  LDSM.16.M88.4 R48, [R48] ;  /* 0x000000003030783b */ /* 0x000f280000000200 */
[----:B------:R-:W-:Y:S04]  /*18c0*/  LDSM.16.M88.4 R132, [R132] ;  /* 0x000000008484783b */ /* 0x000fe80000000200 */
[----:B------:R-:W-:Y:S04]  /*18d0*/  LDSM.16.M88.4 R124, [R124] ;  /* 0x000000007c7c783b */ /* 0x000fe80000000200 */
[----:B------:R-:W-:Y:S01]  /*18e0*/  LDSM.16.M88.4 R80, [R80+0x10000] ;  /* 0x010000005050783b */ /* 0x000fe20000000200 */
[C---:B-1----:R-:W-:Y:S03]  /*18f0*/  HMMA.16816.F32.BF16 R100, R40.reuse, R76, R100 ;  /* 0x0000004c2864723c */ /* 0x042fe60000041864 */
[----:B------:R-:W-:Y:S05]  /*1900*/  LDSM.16.M88.4 R56, [R56+0x10000] ;  /* 0x010000003838783b */ /* 0x000fea0000000200 */
[C---:B--2---:R-:W-:Y:S08]  /*1910*/  HMMA.16816.F32.BF16 R68, R40.reuse, R120, R68 ;  /* 0x000000782844723c */ /* 0x044ff00000041844 */
[C---:B---3--:R-:W-:Y:S08]  /*1920*/  HMMA.16816.F32.BF16 R112, R40.reuse, R96, R112 ;  /* 0x000000602870723c */ /* 0x048ff00000041870 */
[----:B----4-:R-:W-:Y:S07]  /*1930*/  HMMA.16816.F32.BF16 R44, R40, R64, R44 ;  /* 0x00000040282c723c */ /* 0x010fee000004182c */
[----:B------:R-:W-:Y:S01]  /*1940*/  LEA R40, R161, UR5, 0x1 ;  /* 0x00000005a1287c11 */ /* 0x000fe2000f8e08ff */
[C---:B------:R-:W-:Y:S05]  /*1950*/  HMMA.16816.F32.BF16 R92, R36.reuse, R76, R92 ;  /* 0x0000004c245c723c */ /* 0x040fea000004185c */
[----:B------:R-:W1:Y:S03]  /*1960*/  LDSM.16.M88.4 R40, [R40] ;  /* 0x000000002828783b */ /* 0x000e660000000200 */
[C---:B------:R-:W-:Y:S08]  /*1970*/  HMMA.16816.F32.BF16 R72, R36.reuse, R120, R72 ;  /* 0x000000782448723c */ /* 0x040ff00000041848 */
[C---:B------:R-:W-:Y:S08]  /*1980*/  HMMA.16816.F32.BF16 R108, R36.reuse, R96, R108 ;  /* 0x00000060246c723c */ /* 0x040ff0000004186c */
[----:B------:R-:W-:Y:S07]  /*1990*/  HMMA.16816.F32.BF16 R32, R36, R64, R32 ;  /* 0x000000402420723c */ /* 0x000fee0000041820 */
[----:B------:R-:W-:Y:S01]  /*19a0*/  LEA R36, R157, UR5, 0x1 ;  /* 0x000000059d247c11 */ /* 0x000fe2000f8e08ff */
[-C--:B------:R-:W-:Y:S05]  /*19b0*/  HMMA.16816.F32.BF16 R88, R52, R76.reuse, R88 ;  /* 0x0000004c3458723c */ /* 0x080fea0000041858 */
[----:B------:R-:W2:Y:S03]  /*19c0*/  LDSM.16.M88.4 R36, [R36] ;  /* 0x000000002424783b */ /* 0x000ea60000000200 */
[----:B------:R-:W-:Y:S08]  /*19d0*/  HMMA.16816.F32.BF16 R84, R48, R76, R84 ;  /* 0x0000004c3054723c */ /* 0x000ff00000041854 */
[C---:B------:R-:W-:Y:S08]  /*19e0*/  HMMA.16816.F32.BF16 R136, R52.reuse, R120, R136 ;  /* 0x000000783488723c */ /* 0x040ff00000041888 */
[C---:B------:R-:W-:Y:S08]  /*19f0*/  HMMA.16816.F32.BF16 R104, R52.reuse, R96, R104 ;  /* 0x000000603468723c */ /* 0x040ff00000041868 */
[----:B------:R-:W-:Y:S07]  /*1a00*/  HMMA.16816.F32.BF16 R60, R52, R64, R60 ;  /* 0x00000040343c723c */ /* 0x000fee000004183c */
[----:B------:R-:W-:Y:S01]  /*1a10*/  LEA R52, R156, UR5, 0x1 ;  /* 0x000000059c347c11 */ /* 0x000fe2000f8e08ff */
[C---:B------:R-:W-:Y:S05]  /*1a20*/  HMMA.16816.F32.BF16 R140, R48.reuse, R120, R140 ;  /* 0x00000078308c723c */ /* 0x040fea000004188c */
[----:B------:R-:W-:Y:S03]  /*1a30*/  LDSM.16.M88.4 R52, [R52] ;  /* 0x000000003434783b */ /* 0x000fe60000000200 */
[C---:B------:R-:W-:Y:S08]  /*1a40*/  HMMA.16816.F32.BF16 R128, R48.reuse, R96, R128 ;  /* 0x000000603080723c */ /* 0x040ff00000041880 */
[----:B------:R-:W-:Y:S07]  /*1a50*/  HMMA.16816.F32.BF16 R116, R48, R64, R116 ;  /* 0x000000403074723c */ /* 0x000fee0000041874 */
[----:B------:R-:W-:Y:S01]  /*1a60*/  LEA R48, R152, UR5, 0x1 ;  /* 0x0000000598307c11 */ /* 0x000fe2000f8e08ff */
[C---:B-1----:R-:W-:Y:S05]  /*1a70*/  HMMA.16816.F32.BF16 R100, R40.reuse, R78, R100 ;  /* 0x0000004e2864723c */ /* 0x042fea0000041864 */
[----:B------:R-:W-:Y:S03]  /*1a80*/  LDSM.16.M88.4 R48, [R48] ;  /* 0x000000003030783b */ /* 0x000fe60000000200 */
[C---:B------:R-:W-:Y:S08]  /*1a90*/  HMMA.16816.F32.BF16 R68, R40.reuse, R122, R68 ;  /* 0x0000007a2844723c */ /* 0x040ff00000041844 */
[C---:B------:R-:W-:Y:S08]  /*1aa0*/  HMMA.16816.F32.BF16 R112, R40.reuse, R98, R112 ;  /* 0x000000622870723c */ /* 0x040ff00000041870 */
[----:B------:R-:W-:Y:S07]  /*1ab0*/  HMMA.16816.F32.BF16 R44, R40, R66, R44 ;  /* 0x00000042282c723c */ /* 0x000fee000004182c */
[----:B------:R-:W-:Y:S01]  /*1ac0*/  LEA R40, R160, UR5, 0x1 ;  /* 0x00000005a0287c11 */ /* 0x000fe2000f8e08ff */
[C---:B--2---:R-:W-:Y:S05]  /*1ad0*/  HMMA.16816.F32.BF16 R92, R36.reuse, R78, R92 ;  /* 0x0000004e245c723c */ /* 0x044fea000004185c */
        /* <DEDUP_REMOVED lines=8> */
[C---:B------:R-:W-:Y:S07]  /*1b60*/  HMMA.16816.F32.BF16 R76, R132.reuse, R122, R136 ;  /* 0x0000007a844c723c */ /* 0x040fee0000041888 */
[----:B------:R-:W-:Y:S01]  /*1b70*/  LEA R136, R159, UR5, 0x1 ;  /* 0x000000059f887c11 */ /* 0x000fe2000f8e08ff */
[C---:B------:R-:W-:Y:S05]  /*1b80*/  HMMA.16816.F32.BF16 R104, R132.reuse, R98, R104 ;  /* 0x000000628468723c */ /* 0x040fea0000041868 */
[----:B------:R-:W3:Y:S03]  /*1b90*/  LDSM.16.M88.4 R136, [R136] ;  /* 0x000000008888783b */ /* 0x000ee60000000200 */
[----:B------:R-:W-:Y:S07]  /*1ba0*/  HMMA.16816.F32.BF16 R60, R132, R66, R60 ;  /* 0x00000042843c723c */ /* 0x000fee000004183c */
[----:B------:R-:W-:Y:S01]  /*1bb0*/  LEA R132, R155, UR5, 0x1 ;  /* 0x000000059b847c11 */ /* 0x000fe2000f8e08ff */
[C---:B------:R-:W-:Y:S05]  /*1bc0*/  HMMA.16816.F32.BF16 R120, R124.reuse, R122, R140 ;  /* 0x0000007a7c78723c */ /* 0x040fea000004188c */
[----:B------:R-:W4:Y:S03]  /*1bd0*/  LDSM.16.M88.4 R132, [R132] ;  /* 0x000000008484783b */ /* 0x000f260000000200 */
[C---:B------:R-:W-:Y:S07]  /*1be0*/  HMMA.16816.F32.BF16 R96, R124.reuse, R98, R128 ;  /* 0x000000627c60723c */ /* 0x040fee0000041880 */
[----:B------:R-:W-:Y:S01]  /*1bf0*/  LEA R128, R151, UR5, 0x1 ;  /* 0x0000000597807c11 */ /* 0x000fe2000f8e08ff */
[----:B------:R-:W-:Y:S05]  /*1c00*/  HMMA.16816.F32.BF16 R64, R124, R66, R116 ;  /* 0x000000427c40723c */ /* 0x000fea0000041874 */
[----:B------:R-:W4:Y:S02]  /*1c10*/  LDSM.16.M88.4 R128, [R128] ;  /* 0x000000008080783b */ /* 0x000f240000000200 */
[----:B------:R-:W-:Y:S01]  /*1c20*/  LEA R124, R147, UR5, 0x1 ;  /* 0x00000005937c7c11 */ /* 0x000fe2000f8e08ff */
[----:B-1----:R-:W-:Y:S01]  /*1c30*/  HMMA.16816.F32.BF16 R100, R40, R80, R100 ;  /* 0x000000502864723c */ /* 0x002fe20000041864 */
[----:B------:R-:W-:-:S04]  /*1c40*/  LEA R116, R25, UR5, 0x1 ;  /* 0x0000000519747c11 */ /* 0x000fc8000f8e08ff */
[----:B------:R-:W1:Y:S03]  /*1c50*/  LDSM.16.M88.4 R124, [R124] ;  /* 0x000000007c7c783b */ /* 0x000e660000000200 */
[-C--:B------:R-:W-:Y:S01]  /*1c60*/  HMMA.16816.F32.BF16 R92, R52, R80.reuse, R92 ;  /* 0x00000050345c723c */ /* 0x080fe2000004185c */
[----:B------:R-:W1:Y:S07]  /*1c70*/  LDSM.16.M88.4 R116, [R116+0x10000] ;  /* 0x010000007474783b */ /* 0x000e6e0000000200 */
[-C--:B------:R-:W-:Y:S08]  /*1c80*/  HMMA.16816.F32.BF16 R88, R48, R80.reuse, R88 ;  /* 0x000000503058723c */ /* 0x080ff00000041858 */
[----:B--2---:R-:W-:Y:S07]  /*1c90*/  HMMA.16816.F32.BF16 R84, R36, R80, R84 ;  /* 0x000000502454723c */ /* 0x004fee0000041854 */
[----:B------:R-:W-:Y:S01]  /*1ca0*/  LEA R80, R4, UR5, 0x1 ;  /* 0x0000000504507c11 */ /* 0x000fe2000f8e08ff */
[-C--:B---3--:R-:W-:Y:S08]  /*1cb0*/  HMMA.16816.F32.BF16 R100, R136, R82.reuse, R100 ;  /* 0x000000528864723c */ /* 0x088ff00000041864 */
[-C--:B----4-:R-:W-:Y:S08]  /*1cc0*/  HMMA.16816.F32.BF16 R92, R132, R82.reuse, R92 ;  /* 0x00000052845c723c */ /* 0x090ff0000004185c */
[-C--:B------:R-:W-:Y:S08]  /*1cd0*/  HMMA.16816.F32.BF16 R88, R128, R82.reuse, R88 ;  /* 0x000000528058723c */ /* 0x080ff00000041858 */
[----:B-1----:R-:W-:Y:S01]  /*1ce0*/  HMMA.16816.F32.BF16 R84, R124, R82, R84 ;  /* 0x000000527c54723c */ /* 0x002fe20000041854 */
[----:B------:R-:W1:Y:S07]  /*1cf0*/  LDSM.16.M88.4 R80, [R80+0x10000] ;  /* 0x010000005050783b */ /* 0x000e6e0000000200 */
[C---:B------:R-:W-:Y:S08]  /*1d00*/  HMMA.16816.F32.BF16 R120, R36.reuse, R56, R120 ;  /* 0x000000382478723c */ /* 0x040ff00000041878 */
[----:B------:R-:W-:Y:S08]  /*1d10*/  HMMA.16816.F32.BF16 R96, R36, R116, R96 ;  /* 0x000000742460723c */ /* 0x000ff00000041860 */
[C---:B------:R-:W-:Y:S08]  /*1d20*/  HMMA.16816.F32.BF16 R68, R40.reuse, R56, R68 ;  /* 0x000000382844723c */ /* 0x040ff00000041844 */
[----:B------:R-:W-:Y:S08]  /*1d30*/  HMMA.16816.F32.BF16 R112, R40, R116, R112 ;  /* 0x000000742870723c */ /* 0x000ff00000041870 */
[----:B------:R-:W-:Y:S08]  /*1d40*/  HMMA.16816.F32.BF16 R72, R52, R56, R72 ;  /* 0x000000383448723c */ /* 0x000ff00000041848 */
[-C--:B-1----:R-:W-:Y:S07]  /*1d50*/  HMMA.16816.F32.BF16 R64, R36, R80.reuse, R64 ;  /* 0x000000502440723c */ /* 0x082fee0000041840 */
[C---:B------:R-:W-:Y:S01]  /*1d60*/  IADD3 R36, P2, R26.reuse, R17, RZ ;  /* 0x000000111a247210 */ /* 0x040fe20007f5e0ff */
[----:B------:R-:W-:Y:S01]  /*1d70*/  HMMA.16816.F32.BF16 R44, R40, R80, R44 ;  /* 0x00000050282c723c */ /* 0x000fe2000004182c */
[----:B------:R-:W-:-:S03]  /*1d80*/  IADD3 R38, P1, R26, R16, RZ ;  /* 0x000000101a267210 */ /* 0x000fc60007f3e0ff */
[C---:B------:R-:W-:Y:S02]  /*1d90*/  IMAD.X R37, R7.reuse, 0x1, R24, P2 ;  /* 0x0000000107257824 */ /* 0x040fe400010e0618 */
[----:B------:R-:W-:Y:S01]  /*1da0*/  IMAD.X R39, R7, 0x1, R22, P1 ;  /* 0x0000000107277824 */ /* 0x000fe200008e0616 */
[C---:B------:R-:W-:Y:S01]  /*1db0*/  IADD3 R40, P2, R26.reuse, R15, RZ ;  /* 0x0000000f1a287210 */ /* 0x040fe20007f5e0ff */
[----:B------:R-:W-:Y:S01]  /*1dc0*/  HMMA.16816.F32.BF16 R76, R48, R56, R76 ;  /* 0x00000038304c723c */ /* 0x000fe2000004184c */
[----:B------:R-:W-:-:S03]  /*1dd0*/  IADD3 R42, P1, R26, R13, RZ ;  /* 0x0000000d1a2a7210 */ /* 0x000fc60007f3e0ff */
[C---:B------:R-:W-:Y:S02]  /*1de0*/  IMAD.X R41, R7.reuse, 0x1, R20, P2 ;  /* 0x0000000107297824 */ /* 0x040fe400010e0614 */
[----:B------:R-:W-:Y:S02]  /*1df0*/  IMAD.X R43, R7, 0x1, R18, P1 ;  /* 0x00000001072b7824 */ /* 0x000fe400008e0612 */
[-C--:B------:R-:W-:Y:S08]  /*1e00*/  HMMA.16816.F32.BF16 R108, R52, R116.reuse, R108 ;  /* 0x00000074346c723c */ /* 0x080ff0000004186c */
[----:B------:R-:W-:Y:S08]  /*1e10*/  HMMA.16816.F32.BF16 R104, R48, R116, R104 ;  /* 0x000000743068723c */ /* 0x000ff00000041868 */
[-C--:B------:R-:W-:Y:S07]  /*1e20*/  HMMA.16816.F32.BF16 R32, R52, R80.reuse, R32 ;  /* 0x000000503420723c */ /* 0x080fee0000041820 */
[----:B------:R-:W-:Y:S01]  /*1e30*/  IMAD R55, R11, 0x4000, R164 ;  /* 0x000040000b377824 */ /* 0x000fe200078e02a4 */
[----:B------:R-:W-:Y:S01]  /*1e40*/  BAR.SYNC.DEFER_BLOCKING 0x0 ;  /* 0x0000000000007b1d */ /* 0x000fe20000010000 */
[----:B------:R-:W-:Y:S01]  /*1e50*/  HMMA.16816.F32.BF16 R60, R48, R80, R60 ;  /* 0x00000050303c723c */ /* 0x000fe2000004183c */
[----:B------:R-:W-:-:S05]  /*1e60*/  IADD3 R52, P3, R26, R21, RZ ;  /* 0x000000151a347210 */ /* 0x000fca0007f7e0ff */
[----:B------:R-:W-:Y:S01]  /*1e70*/  IMAD.X R53, R7, 0x1, R30, P3 ;  /* 0x0000000107357824 */ /* 0x000fe200018e061e */
[C---:B------:R-:W-:Y:S01]  /*1e80*/  IADD3 R48, P2, R26.reuse, R12, RZ ;  /* 0x0000000c1a307210 */ /* 0x040fe20007f5e0ff */
[----:B------:R-:W-:Y:S01]  /*1e90*/  HMMA.16816.F32.BF16 R68, R136, R58, R68 ;  /* 0x0000003a8844723c */ /* 0x000fe20000041844 */
[----:B------:R-:W-:-:S03]  /*1ea0*/  IADD3 R50, P1, R26, R23, RZ ;  /* 0x000000171a327210 */ /* 0x000fc60007f3e0ff */
[C---:B------:R-:W-:Y:S02]  /*1eb0*/  IMAD.X R49, R7.reuse, 0x1, R14, P2 ;  /* 0x0000000107317824 */ /* 0x040fe400010e060e */
[C---:B------:R-:W-:Y:S01]  /*1ec0*/  IMAD.X R51, R7.reuse, 0x1, R10, P1 ;  /* 0x0000000107337824 */ /* 0x040fe200008e060a */
[----:B------:R-:W-:Y:S01]  /*1ed0*/  IADD3 R8, P1, R8, 0x1, RZ ;  /* 0x0000000108087810 */ /* 0x000fe20007f3e0ff */
[C---:B------:R-:W-:Y:S04]  /*1ee0*/  HMMA.16816.F32.BF16 R112, R136.reuse, R118, R112 ;  /* 0x000000768870723c */ /* 0x040fe80000041870 */
[----:B------:R-:W-:Y:S01]  /*1ef0*/  IMAD.X R9, RZ, RZ, R9, P1 ;  /* 0x000000ffff097224 */ /* 0x000fe200008e0609 */
[----:B------:R-:W-:Y:S01]  /*1f00*/  @!PT LDS RZ, [RZ] ;  /* 0x00000000fffff984 */ /* 0x000fe20000000800 */
[----:B------:R-:W-:Y:S01]  /*1f10*/  @!PT LDS RZ, [RZ] ;  /* 0x00000000fffff984 */ /* 0x000fe20000000800 */
[----:B------:R-:W-:Y:S01]  /*1f20*/  @!PT LDS RZ, [RZ] ;  /* 0x00000000fffff984 */ /* 0x000fe20000000800 */
[----:B------:R1:W-:Y:S03]  /*1f30*/  LDGSTS.E.BYPASS.128 [R55], [R36.64], !P0 ;  /* 0x0000000024377fae */ /* 0x0003e6000c101c46 */
[----:B------:R-:W-:Y:S01]  /*1f40*/  HMMA.16816.F32.BF16 R44, R136, R82, R44 ;  /* 0x00000052882c723c */ /* 0x000fe2000004182c */
[----:B------:R2:W-:Y:S04]  /*1f50*/  LDGSTS.E.BYPASS.128 [R55+0x1000], [R38.64], !P0 ;  /* 0x0100000026377fae */ /* 0x0005e8000c101c46 */
[----:B------:R2:W-:Y:S03]  /*1f60*/  LDGSTS.E.BYPASS.128 [R55+0x2000], [R40.64], !P0 ;  /* 0x0200000028377fae */ /* 0x0005e6000c101c46 */
[C---:B------:R-:W-:Y:S01]  /*1f70*/  HMMA.16816.F32.BF16 R136, R128.reuse, R58, R76 ;  /* 0x0000003a8088723c */ /* 0x040fe2000004184c */
[C---:B-1----:R-:W-:Y:S01]  /*1f80*/  IADD3 R36, P2, R26.reuse, R19, RZ ;  /* 0x000000131a247210 */ /* 0x042fe20007f5e0ff */
[----:B------:R2:W-:Y:S04]  /*1f90*/  LDGSTS.E.BYPASS.128 [R55+0x3000], [R42.64], !P0 ;  /* 0x030000002a377fae */ /* 0x0005e8000c101c46 */
[----:B------:R-:W-:Y:S01]  /*1fa0*/  IMAD.X R37, R7, 0x1, R28, P2 ;  /* 0x0000000107257824 */ /* 0x000fe200010e061c */
[----:B------:R-:W0:Y:S01]  /*1fb0*/  LDGDEPBAR ;  /* 0x00000000000079af */ /* 0x000e220000000000 */
[C---:B------:R-:W-:Y:S03]  /*1fc0*/  HMMA.16816.F32.BF16 R104, R128.reuse, R118, R104 ;  /* 0x000000768068723c */ /* 0x040fe60000041868 */
[----:B------:R2:W-:Y:S04]  /*1fd0*/  LDGSTS.E.BYPASS.128 [R55+0x10000], [R48.64], !P0 ;  /* 0x1000000030377fae */ /* 0x0005e8000c101c46 */
[----:B------:R2:W-:Y:S01]  /*1fe0*/  LDGSTS.E.BYPASS.128 [R55+0x11000], [R50.64], !P0 ;  /* 0x1100000032377fae */ /* 0x0005e2000c101c46 */
[----:B------:R-:W-:Y:S03]  /*1ff0*/  HMMA.16816.F32.BF16 R60, R128, R82, R60 ;  /* 0x00000052803c723c */ /* 0x000fe6000004183c */
[----:B------:R2:W-:Y:S04]  /*2000*/  LDGSTS.E.BYPASS.128 [R55+0x12000], [R52.64], !P0 ;  /* 0x1200000034377fae */ /* 0x0005e8000c101c46 */
[----:B------:R2:W-:Y:S01]  /*2010*/  LDGSTS.E.BYPASS.128 [R55+0x13000], [R36.64], !P0 ;  /* 0x1300000024377fae */ /* 0x0005e2000c101c46 */
[----:B------:R-:W-:Y:S01]  /*2020*/  IADD3 R26, P0, R26, 0x80, RZ ;  /* 0x000000801a1a7810 */ /* 0x000fe20007f1e0ff */
[----:B------:R-:W-:Y:S02]  /*2030*/  HMMA.16816.F32.BF16 R108, R132, R118, R108 ;  /* 0x00000076846c723c */ /* 0x000fe4000004186c */
[----:B------:R-:W0:Y:S02]  /*2040*/  LDGDEPBAR ;  /* 0x00000000000079af */ /* 0x000e240000000000 */
[----:B------:R-:W-:Y:S01]  /*2050*/  IMAD.X R7, RZ, RZ, R7, P0 ;  /* 0x000000ffff077224 */ /* 0x000fe200000e0607 */
[----:B------:R-:W-:-:S03]  /*2060*/  ISETP.NE.U32.AND P0, PT, R26, 0x5000, PT ;  /* 0x000050001a00780c */ /* 0x000fc60003f05070 */
[----:B------:R-:W-:Y:S01]  /*2070*/  HMMA.16816.F32.BF16 R128, R124, R118, R96 ;  /* 0x000000767c80723c */ /* 0x000fe20000041860 */
[----:B------:R-:W-:-:S07]  /*2080*/  ISETP.NE.AND.EX P0, PT, R7, RZ, PT, P0 ;  /* 0x000000ff0700720c */ /* 0x000fce0003f05300 */
[C---:B------:R-:W-:Y:S08]  /*2090*/  HMMA.16816.F32.BF16 R72, R132.reuse, R58, R72 ;  /* 0x0000003a8448723c */ /* 0x040ff00000041848 */
[----:B------:R-:W-:Y:S08]  /*20a0*/  HMMA.16816.F32.BF16 R32, R132, R82, R32 ;  /* 0x000000528420723c */ /* 0x000ff00000041820 */
[C---:B------:R-:W-:Y:S08]  /*20b0*/  HMMA.16816.F32.BF16 R140, R124.reuse, R58, R120 ;  /* 0x0000003a7c8c723c */ /* 0x040ff00000041878 */
[----:B------:R-:W-:Y:S01]  /*20c0*/  HMMA.16816.F32.BF16 R116, R124, R82, R64 ;  /* 0x000000527c74723c */ /* 0x000fe20000041840 */
[----:B--2---:R-:W-:Y:S07]  /*20d0*/  @P0 BRA `(.L_x_0) ;  /* 0xfffff5f000000947 */ /* 0x004fee000383ffff */
[----:B------:R-:W-:Y:S01]  /*20e0*/  IMAD.SHL.U32 R5, R0, 0x20, RZ ;  /* 0x0000002000057824 */ /* 0x000fe200078e00ff */
[----:B------:R-:W-:-:S04]  /*20f0*/  DEPBAR.LE SB0, 0x0 ;  /* 0x000080000000791a */ /* 0x000fc80000000000 */
[----:B------:R-:W-:Y:S01]  /*2100*/  IMAD.SHL.U32 R4, R0, 0x2, RZ ;  /* 0x0000000200047824 */ /* 0x000fe200078e00ff */
[----:B------:R-:W-:Y:S01]  /*2110*/  LOP3.LUT R5, R5, 0x180, RZ, 0xc0, !PT ;  /* 0x0000018005057812 */ /* 0x000fe200078ec0ff */
[----:B------:R-:W-:Y:S01]  /*2120*/  IMAD R163, R168, 0x8, R163 ;  /* 0x00000008a8a37824 */ /* 0x000fe200078e02a3 */
[----:B------:R-:W-:Y:S02]  /*2130*/  SHF.R.U32.HI R0, RZ, 0x4, R0 ;  /* 0x00000004ff007819 */ /* 0x000fe40000011600 */
[----:B------:R-:W-:Y:S01]  /*2140*/  LOP3.LUT R4, R5, 0x6, R4, 0xf8, !PT ;  /* 0x0000000605047812 */ /* 0x000fe200078ef804 */
[----:B------:R-:W-:Y:S01]  /*2150*/  IMAD.IADD R163, R2, 0x1, R163 ;  /* 0x0000000102a37824 */ /* 0x000fe200078e02a3 */
[----:B------:R-:W-:Y:S02]  /*2160*/  LOP3.LUT R5, R146, 0x18, RZ, 0xc0, !PT ;  /* 0x0000001892057812 */ /* 0x000fe400078ec0ff */
[----:B------:R-:W-:Y:S01]  /*2170*/  SGXT.U32 R0, R0, 0x4 ;  /* 0x000000040000781a */ /* 0x000fe20000000000 */
[----:B------:R-:W-:Y:S01]  /*2180*/  IMAD R4, R167, 0x20, R4 ;  /* 0x00000020a7047824 */ /* 0x000fe200078e0204 */
[----:B------:R-:W-:-:S02]  /*2190*/  F2FP.BF16.PACK_AB R100, R101, R100 ;  /* 0x000000646564723e */ /* 0x000fc400000010ff */
[----:B------:R-:W-:Y:S01]  /*21a0*/  LOP3.LUT R0, R0, R3, RZ, 0xfc, !PT ;  /* 0x0000000300007212 */ /* 0x000fe200078efcff */
[----:B------:R-:W-:Y:S01]  /*21b0*/  IMAD.IADD R5, R4, 0x1, R5 ;  /* 0x0000000104057824 */ /* 0x000fe200078e0205 */
[----:B------:R-:W-:Y:S02]  /*21c0*/  LOP3.LUT R4, R165, 0x7f8, RZ, 0xc0, !PT ;  /* 0x000007f8a5047812 */ /* 0x000fe400078ec0ff */
[----:B------:R-:W-:Y:S01]  /*21d0*/  F2FP.BF16.PACK_AB R103, R103, R102 ;  /* 0x000000666767723e */ /* 0x000fe200000010ff */
[----:B------:R-:W-:Y:S01]  /*21e0*/  IMAD R5, R166, 0x10, R5 ;  /* 0x00000010a6057824 */ /* 0x000fe200078e0205 */
[----:B------:R-:W-:Y:S02]  /*21f0*/  LOP3.LUT R2, R4, 0x800, RZ, 0xfc, !PT ;  /* 0x0000080004027812 */ /* 0x000fe400078efcff */
[----:B------:R-:W-:Y:S02]  /*2200*/  F2FP.BF16.PACK_AB R68, R69, R68 ;  /* 0x000000444544723e */ /* 0x000fe400000010ff */
[----:B------:R-:W-:-:S02]  /*2210*/  IADD3 R3, R5, 0x400, RZ ;  /* 0x0000040005037810 */ /* 0x000fc40007ffe0ff */
[----:B------:R-:W-:Y:S02]  /*2220*/  SHF.R.U32.HI R7, RZ, 0x3, R2 ;  /* 0x00000003ff077819 */ /* 0x000fe40000011602 */
[----:B------:R-:W-:Y:S02]  /*2230*/  SHF.R.U32.HI R2, RZ, 0x3, R5 ;  /* 0x00000003ff027819 */ /* 0x000fe40000011605 */
[----:B------:R-:W-:Y:S02]  /*2240*/  SHF.R.U32.HI R3, RZ, 0x3, R3 ;  /* 0x00000003ff037819 */ /* 0x000fe40000011603 */
[----:B------:R-:W-:Y:S02]  /*2250*/  LOP3.LUT R7, R7, 0x1f0, RZ, 0xc0, !PT ;  /* 0x000001f007077812 */ /* 0x000fe400078ec0ff */
[----:B------:R-:W-:Y:S02]  /*2260*/  LOP3.LUT R2, R2, 0x1f0, RZ, 0xc0, !PT ;  /* 0x000001f002027812 */ /* 0x000fe400078ec0ff */
[----:B------:R-:W-:Y:S01]  /*2270*/  LOP3.LUT R8, R3, 0x1ffffff0, RZ, 0xc0, !PT ;  /* 0x1ffffff003087812 */ /* 0x000fe200078ec0ff */
[----:B------:R-:W-:Y:S01]  /*2280*/  IMAD R17, R4, 0x2, R7 ;  /* 0x0000000204117824 */ /* 0x000fe200078e0207 */
[----:B------:R-:W-:Y:S01]  /*2290*/  BAR.SYNC.DEFER_BLOCKING 0x0 ;  /* 0x0000000000007b1d */ /* 0x000fe20000010000 */
[----:B------:R-:W-:Y:S01]  /*22a0*/  IMAD R7, R5, 0x2, R2 ;  /* 0x0000000205077824 */ /* 0x000fe200078e0202 */
[----:B------:R-:W-:Y:S01]  /*22b0*/  F2FP.BF16.PACK_AB R71, R71, R70 ;  /* 0x000000464747723e */ /* 0x000fe200000010ff */
[----:B------:R-:W-:Y:S01]  /*22c0*/  IMAD R8, R5, 0x2, R8 ;  /* 0x0000000205087824 */ /* 0x000fe200078e0208 */
[----:B------:R-:W-:Y:S01]  /*22d0*/  F2FP.BF16.PACK_AB R112, R113, R112 ;  /* 0x000000707170723e */ /* 0x000fe200000010ff */
[----:B------:R-:W-:Y:S01]  /*22e0*/  IMAD R3, R0, 0x1000, R163 ;  /* 0x0000100000037824 */ /* 0x000fe200078e02a3 */
[----:B------:R-:W-:-:S02]  /*22f0*/  F2FP.BF16.PACK_AB R115, R115, R114 ;  /* 0x000000727373723e */ /* 0x000fc400000010ff */
[----:B------:R-:W-:Y:S02]  /*2300*/  F2FP.BF16.PACK_AB R44, R45, R44 ;  /* 0x0000002c2d2c723e */ /* 0x000fe400000010ff */
[----:B------:R-:W-:Y:S02]  /*2310*/  F2FP.BF16.PACK_AB R47, R47, R46 ;  /* 0x0000002e2f2f723e */ /* 0x000fe400000010ff */
[----:B------:R-:W-:Y:S02]  /*2320*/  SHF.R.U32.HI R165, RZ, 0x3, R165 ;  /* 0x00000003ffa57819 */ /* 0x000fe400000116a5 */
[----:B------:R-:W-:Y:S02]  /*2330*/  F2FP.BF16.PACK_AB R92, R93, R92 ;  /* 0x0000005c5d5c723e */ /* 0x000fe400000010ff */
[----:B------:R-:W-:Y:S02]  /*2340*/  LOP3.LUT R165, R165, 0xf0, RZ, 0xc0, !PT ;  /* 0x000000f0a5a57812 */ /* 0x000fe400078ec0ff */
[----:B------:R-:W-:-:S02]  /*2350*/  F2FP.BF16.PACK_AB R95, R95, R94 ;  /* 0x0000005e5f5f723e */ /* 0x000fc400000010ff */
[----:B------:R-:W-:Y:S01]  /*2360*/  F2FP.BF16.PACK_AB R72, R73, R72 ;  /* 0x000000484948723e */ /* 0x000fe200000010ff */
[----:B------:R-:W-:Y:S01]  /*2370*/  IMAD R165, R4, 0x2, R165 ;  /* 0x0000000204a57824 */ /* 0x000fe200078e02a5 */
[----:B------:R-:W-:Y:S01]  /*2380*/  F2FP.BF16.PACK_AB R75, R75, R74 ;  /* 0x0000004a4b4b723e */ /* 0x000fe200000010ff */
[----:B------:R-:W-:Y:S01]  /*2390*/  STS [R7], R100 ;  /* 0x0000006407007388 */ /* 0x000fe20000000800 */
[----:B------:R-:W-:Y:S02]  /*23a0*/  F2FP.BF16.PACK_AB R108, R109, R108 ;  /* 0x0000006c6d6c723e */ /* 0x000fe400000010ff */
[----:B------:R-:W-:Y:S01]  /*23b0*/  F2FP.BF16.PACK_AB R111, R111, R110 ;  /* 0x0000006e6f6f723e */ /* 0x000fe200000010ff */
[----:B------:R-:W-:Y:S01]  /*23c0*/  STS [R8+0x800], R103 ;  /* 0x0008006708007388 */ /* 0x000fe20000000800 */
[----:B------:R-:W-:Y:S02]  /*23d0*/  F2FP.BF16.PACK_AB R10, R33, R32 ;  /* 0x00000020210a723e */ /* 0x000fe400000010ff */
[----:B------:R-:W-:Y:S01]  /*23e0*/  F2FP.BF16.PACK_AB R9, R35, R34 ;  /* 0x000000222309723e */ /* 0x000fe200000010ff */
[----:B------:R-:W-:Y:S01]  /*23f0*/  STS [R7+0x40], R68 ;  /* 0x0000404407007388 */ /* 0x000fe20000000800 */
[----:B------:R-:W-:-:S02]  /*2400*/  F2FP.BF16.PACK_AB R88, R89, R88 ;  /* 0x000000585958723e */ /* 0x000fc400000010ff */
[----:B------:R-:W-:Y:S01]  /*2410*/  F2FP.BF16.PACK_AB R91, R91, R90 ;  /* 0x0000005a5b5b723e */ /* 0x000fe200000010ff */
[----:B------:R-:W-:Y:S01]  /*2420*/  STS [R8+0x840], R71 ;  /* 0x0008404708007388 */ /* 0x000fe20000000800 */
        /* <DEDUP_REMOVED lines=14> */
[----:B------:R-:W-:Y:S01]  /*2510*/  BAR.SYNC.DEFER_BLOCKING 0x0 ;  /* 0x0000000000007b1d */ /* 0x000fe20000010000 */
[----:B------:R-:W-:-:S02]  /*2520*/  F2FP.BF16.PACK_AB R128, R129, R128 ;  /* 0x000000808180723e */ /* 0x000fc400000010ff */
[----:B------:R-:W-:Y:S02]  /*2530*/  F2FP.BF16.PACK_AB R131, R131, R130 ;  /* 0x000000828383723e */ /* 0x000fe400000010ff */
[----:B------:R-:W-:Y:S02]  /*2540*/  F2FP.BF16.PACK_AB R116, R117, R116 ;  /* 0x000000747574723e */ /* 0x000fe400000010ff */
[----:B------:R-:W-:Y:S02]  /*2550*/  F2FP.BF16.PACK_AB R119, R119, R118 ;  /* 0x000000767777723e */ /* 0x000fe400000010ff */
[----:B------:R-:W-:Y:S02]  /*2560*/  ISETP.GE.AND P0, PT, R163, 0x1000, PT ;  /* 0x00001000a300780c */ /* 0x000fe40003f06270 */
[C---:B------:R-:W-:Y:S02]  /*2570*/  LOP3.LUT R2, R0.reuse, 0x10, RZ, 0xfc, !PT ;  /* 0x0000001000027812 */ /* 0x040fe400078efcff */
[----:B------:R-:W-:-:S02]  /*2580*/  ISETP.LT.AND P1, PT, R0, 0x200, !P0 ;  /* 0x000002000000780c */ /* 0x000fc40004721270 */
[C---:B------:R-:W-:Y:S01]  /*2590*/  ISETP.LT.AND P2, PT, R2.reuse, 0x200, !P0 ;  /* 0x000002000200780c */ /* 0x040fe20004741270 */
[----:B------:R-:W-:Y:S01]  /*25a0*/  IMAD R5, R2, 0x1000, R163 ;  /* 0x0000100002057824 */ /* 0x000fe200078e02a3 */
[C---:B------:R-:W-:Y:S01]  /*25b0*/  LOP3.LUT R16, R0.reuse, 0x20, RZ, 0xfc, !PT ;  /* 0x0000002000107812 */ /* 0x040fe200078efcff */
[-C--:B------:R-:W-:Y:S01]  /*25c0*/  IMAD.WIDE R2, R3, R6.reuse, c[0x0][0x170] ;  /* 0x00005c0003027625 */ /* 0x080fe200078e0206 */
[C---:B------:R-:W-:Y:S02]  /*25d0*/  LOP3.LUT R14, R0.reuse, 0x70, RZ, 0xfc, !PT ;  /* 0x00000070000e7812 */ /* 0x040fe400078efcff */
[C---:B------:R-:W-:Y:S01]  /*25e0*/  LOP3.LUT R12, R0.reuse, 0x30, RZ, 0xfc, !PT ;  /* 0x00000030000c7812 */ /* 0x040fe200078efcff */
[----:B------:R-:W-:Y:S01]  /*25f0*/  IMAD.WIDE R4, R5, R6, c[0x0][0x170] ;  /* 0x00005c0005047625 */ /* 0x000fe200078e0206 */
[----:B------:R-:W1:Y:S04]  /*2600*/  LDS.128 R20, [R165] ;  /* 0x00000000a5147984 */ /* 0x000e680000000c00 */
[----:B------:R-:W2:Y:S04]  /*2610*/  LDS.128 R24, [R17+0x1000] ;  /* 0x0010000011187984 */ /* 0x000ea80000000c00 */
[----:B------:R-:W-:Y:S06]  /*2620*/  BAR.SYNC.DEFER_BLOCKING 0x0 ;  /* 0x0000000000007b1d */ /* 0x000fec0000010000 */
[----:B------:R-:W-:Y:S04]  /*2630*/  STS [R7], R92 ;  /* 0x0000005c07007388 */ /* 0x000fe80000000800 */
[----:B------:R-:W-:Y:S04]  /*2640*/  STS [R8+0x800], R95 ;  /* 0x0008005f08007388 */ /* 0x000fe80000000800 */
[----:B------:R-:W-:Y:S04]  /*2650*/  STS [R7+0x40], R72 ;  /* 0x0000404807007388 */ /* 0x000fe80000000800 */
[----:B------:R-:W-:Y:S04]  /*2660*/  STS [R8+0x840], R75 ;  /* 0x0008404b08007388 */ /* 0x000fe80000000800 */
[----:B------:R-:W-:Y:S04]  /*2670*/  STS [R7+0x80], R108 ;  /* 0x0000806c07007388 */ /* 0x000fe80000000800 */
[----:B------:R-:W-:Y:S04]  /*2680*/  STS [R8+0x880], R111 ;  /* 0x0008806f08007388 */ /* 0x000fe80000000800 */
[----:B------:R3:W-:Y:S04]  /*2690*/  STS [R7+0xc0], R10 ;  /* 0x0000c00a07007388 */ /* 0x0007e80000000800 */
[----:B------:R4:W-:Y:S04]  /*26a0*/  STS [R8+0x8c0], R9 ;  /* 0x0008c00908007388 */ /* 0x0009e80000000800 */
[----:B------:R-:W-:Y:S01]  /*26b0*/  BAR.SYNC.DEFER_BLOCKING 0x0 ;  /* 0x0000000000007b1d */ /* 0x000fe20000010000 */
[----:B---3--:R-:W-:-:S04]  /*26c0*/  LOP3.LUT R10, R0, 0x50, RZ, 0xfc, !PT ;  /* 0x00000050000a7812 */ /* 0x008fc800078efcff */
[----:B------:R-:W-:Y:S01]  /*26d0*/  ISETP.LT.AND P4, PT, R10, 0x200, !P0 ;  /* 0x000002000a00780c */ /* 0x000fe20004781270 */
[--C-:B----4-:R-:W-:Y:S02]  /*26e0*/  IMAD R9, R12, 0x1000, R163.reuse ;  /* 0x000010000c097824 */ /* 0x110fe400078e02a3 */
[--C-:B------:R-:W-:Y:S01]  /*26f0*/  IMAD R13, R10, 0x1000, R163.reuse ;  /* 0x000010000a0d7824 */ /* 0x100fe200078e02a3 */
[----:B------:R-:W3:Y:S04]  /*2700*/  LDS.128 R28, [R165] ;  /* 0x00000000a51c7984 */ /* 0x000ee80000000c00 */
[----:B------:R-:W4:Y:S04]  /*2710*/  LDS.128 R32, [R17+0x1000] ;  /* 0x0010000011207984 */ /* 0x000f280000000c00 */
[----:B------:R-:W-:Y:S06]  /*2720*/  BAR.SYNC.DEFER_BLOCKING 0x0 ;  /* 0x0000000000007b1d */ /* 0x000fec0000010000 */
[----:B------:R-:W-:Y:S04]  /*2730*/  STS [R7], R88 ;  /* 0x0000005807007388 */ /* 0x000fe80000000800 */
[----:B------:R-:W-:Y:S04]  /*2740*/  STS [R8+0x800], R91 ;  /* 0x0008005b08007388 */ /* 0x000fe80000000800 */
[----:B------:R-:W-:Y:S04]  /*2750*/  STS [R7+0x40], R136 ;  /* 0x0000408807007388 */ /* 0x000fe80000000800 */
[----:B------:R-:W-:Y:S04]  /*2760*/  STS [R8+0x840], R139 ;  /* 0x0008408b08007388 */ /* 0x000fe80000000800 */
[----:B------:R-:W-:Y:S04]  /*2770*/  STS [R7+0x80], R104 ;  /* 0x0000806807007388 */ /* 0x000fe80000000800 */
[----:B------:R-:W-:Y:S04]  /*2780*/  STS [R8+0x880], R107 ;  /* 0x0008806b08007388 */ /* 0x000fe80000000800 */
[----:B------:R-:W-:Y:S04]  /*2790*/  STS [R7+0xc0], R60 ;  /* 0x0000c03c07007388 */ /* 0x000fe80000000800 */
[----:B------:R-:W-:Y:S04]  /*27a0*/  STS [R8+0x8c0], R63 ;  /* 0x0008c03f08007388 */ /* 0x000fe80000000800 */
[----:B------:R-:W-:Y:S06]  /*27b0*/  BAR.SYNC.DEFER_BLOCKING 0x0 ;  /* 0x0000000000007b1d */ /* 0x000fec0000010000 */
[----:B------:R-:W1:Y:S04]  /*27c0*/  LDS.128 R36, [R165] ;  /* 0x00000000a5247984 */ /* 0x000e680000000c00 */
[----:B------:R-:W1:Y:S04]  /*27d0*/  LDS.128 R40, [R17+0x1000] ;  /* 0x0010000011287984 */ /* 0x000e680000000c00 */
        /* <DEDUP_REMOVED lines=10> */
[----:B-1----:R-:W-:Y:S01]  /*2880*/  IMAD R7, R16, 0x1000, R163 ;  /* 0x0000100010077824 */ /* 0x002fe200078e02a3 */
[----:B--2---:R-:W-:-:S02]  /*2890*/  LOP3.LUT R8, R0, 0x60, RZ, 0xfc, !PT ;  /* 0x0000006000087812 */ /* 0x004fc400078efcff */
[----:B------:R-:W-:Y:S02]  /*28a0*/  LOP3.LUT R0, R0, 0x40, RZ, 0xfc, !PT ;  /* 0x0000004000007812 */ /* 0x000fe400078efcff */
[C---:B------:R-:W-:Y:S01]  /*28b0*/  ISETP.LT.AND P5, PT, R8.reuse, 0x200, !P0 ;  /* 0x000002000800780c */ /* 0x040fe200047a1270 */
[--C-:B------:R-:W-:Y:S01]  /*28c0*/  IMAD R15, R8, 0x1000, R163.reuse ;  /* 0x00001000080f7824 */ /* 0x100fe200078e02a3 */
[C---:B------:R-:W-:Y:S01]  /*28d0*/  ISETP.LT.AND P3, PT, R0.reuse, 0x200, !P0 ;  /* 0x000002000000780c */ /* 0x040fe20004761270 */
[----:B------:R-:W-:Y:S01]  /*28e0*/  IMAD R11, R0, 0x1000, R163 ;  /* 0x00001000000b7824 */ /* 0x000fe200078e02a3 */
[----:B------:R-:W1:Y:S04]  /*28f0*/  LDS.128 R164, [R165] ;  /* 0x00000000a5a47984 */ /* 0x000e680000000c00 */
[----:B------:R2:W-:Y:S01]  /*2900*/  @P1 STG.E.128 [R2.64], R20 ;  /* 0x0000001402001986 */ /* 0x0005e2000c101d06 */
[----:B------:R-:W-:-:S03]  /*2910*/  ISETP.LT.AND P1, PT, R16, 0x200, !P0 ;  /* 0x000002001000780c */ /* 0x000fc60004721270 */
[----:B------:R3:W-:Y:S01]  /*2920*/  @P2 STG.E.128 [R4.64], R24 ;  /* 0x0000001804002986 */ /* 0x0007e2000c101d06 */
[----:B------:R-:W-:Y:S02]  /*2930*/  ISETP.LT.AND P2, PT, R12, 0x200, !P0 ;  /* 0x000002000c00780c */ /* 0x000fe40004741270 */
[----:B------:R-:W-:Y:S01]  /*2940*/  ISETP.LT.AND P0, PT, R14, 0x200, !P0 ;  /* 0x000002000e00780c */ /* 0x000fe20004701270 */
[----:B--2---:R-:W-:-:S04]  /*2950*/  IMAD.WIDE R2, R7, R6, c[0x0][0x170] ;  /* 0x00005c0007027625 */ /* 0x004fc800078e0206 */
[-C--:B---3--:R-:W-:Y:S02]  /*2960*/  IMAD.WIDE R4, R9, R6.reuse, c[0x0][0x170] ;  /* 0x00005c0009047625 */ /* 0x088fe400078e0206 */
[----:B------:R2:W-:Y:S02]  /*2970*/  @P1 STG.E.128 [R2.64], R28 ;  /* 0x0000001c02001986 */ /* 0x0005e4000c101d06 */
[-C--:B------:R-:W-:Y:S02]  /*2980*/  IMAD.WIDE R8, R11, R6.reuse, c[0x0][0x170] ;  /* 0x00005c000b087625 */ /* 0x080fe400078e0206 */
[----:B----4-:R2:W-:Y:S02]  /*2990*/  @P2 STG.E.128 [R4.64], R32 ;  /* 0x0000002004002986 */ /* 0x0105e4000c101d06 */
[-C--:B------:R-:W-:Y:S02]  /*29a0*/  IMAD.WIDE R10, R13, R6.reuse, c[0x0][0x170] ;  /* 0x00005c000d0a7625 */ /* 0x080fe400078e0206 */
[----:B------:R2:W-:Y:S02]  /*29b0*/  @P3 STG.E.128 [R8.64], R36 ;  /* 0x0000002408003986 */ /* 0x0005e4000c101d06 */
[----:B------:R-:W-:-:S02]  /*29c0*/  IMAD.WIDE R12, R15, R6, c[0x0][0x170] ;  /* 0x00005c000f0c7625 */ /* 0x000fc400078e0206 */
[----:B------:R2:W-:Y:S04]  /*29d0*/  @P4 STG.E.128 [R10.64], R40 ;  /* 0x000000280a004986 */ /* 0x0005e8000c101d06 */
[----:B-1----:R2:W-:Y:S01]  /*29e0*/  @P5 STG.E.128 [R12.64], R164 ;  /* 0x000000a40c005986 */ /* 0x0025e2000c101d06 */
[----:B------:R-:W-:Y:S05]  /*29f0*/  @!P0 EXIT ;  /* 0x000000000000894d */ /* 0x000fea0003800000 */
[----:B------:R-:W1:Y:S01]  /*2a00*/  LDS.128 R16, [R17+0x1000] ;  /* 0x0010000011107984 */ /* 0x000e620000000c00 */
[----:B------:R-:W-:-:S04]  /*2a10*/  IMAD R7, R14, 0x1000, R163 ;  /* 0x000010000e077824 */ /* 0x000fc800078e02a3 */
[----:B------:R-:W-:-:S05]  /*2a20*/  IMAD.WIDE R6, R7, R6, c[0x0][0x170] ;  /* 0x00005c0007067625 */ /* 0x000fca00078e0206 */
[----:B-1----:R-:W-:Y:S01]  /*2a30*/  STG.E.128 [R6.64], R16 ;  /* 0x0000001006007986 */ /* 0x002fe2000c101d06 */
[----:B------:R-:W-:Y:S05]  /*2a40*/  EXIT ;  /* 0x000000000000794d */ /* 0x000fea0003800000 */
.L_x_1:
[----:B------:R-:W-:-:S00]  /*2a50*/  BRA `(.L_x_1) ;  /* 0xfffffff000007947 */ /* 0x000fc0000383ffff */
[----:B------:R-:W-:-:S00]  /*2a60*/  NOP ;  /* 0x0000000000007918 */ /* 0x000fc00000000000 */
        /* <DEDUP_REMOVED lines=9> */
.L_x_2:


//--------------------- .nv.shared.triton_mm      --------------------------
	.section	.nv.shared.triton_mm,"aw",@nobits
	.sectionflags	@""
	.align	16
